//
// Generated by NVIDIA NVVM Compiler
//
// Compiler Build ID: CL-36424714
// Cuda compilation tools, release 13.0, V13.0.88
// Based on NVVM 20.0.0
//

.version 9.0
.target sm_100
.address_size 64

	// .globl	_Z22intersections_z_kernel4vec3fPK8triangleiPf

.visible .entry _Z22intersections_z_kernel4vec3fPK8triangleiPf(
	.param .align 4 .b8 _Z22intersections_z_kernel4vec3fPK8triangleiPf_param_0[12],
	.param .f32 _Z22intersections_z_kernel4vec3fPK8triangleiPf_param_1,
	.param .u64 .ptr .align 1 _Z22intersections_z_kernel4vec3fPK8triangleiPf_param_2,
	.param .u32 _Z22intersections_z_kernel4vec3fPK8triangleiPf_param_3,
	.param .u64 .ptr .align 1 _Z22intersections_z_kernel4vec3fPK8triangleiPf_param_4
)
{
	.reg .pred 	%p<11>;
	.reg .b32 	%r<7>;
	.reg .b32 	%f<77>;
	.reg .b64 	%rd<9>;

	ld.param.f32 	%f16, [_Z22intersections_z_kernel4vec3fPK8triangleiPf_param_0+8];
	ld.param.f32 	%f15, [_Z22intersections_z_kernel4vec3fPK8triangleiPf_param_0+4];
	ld.param.f32 	%f14, [_Z22intersections_z_kernel4vec3fPK8triangleiPf_param_0];
	ld.param.f32 	%f17, [_Z22intersections_z_kernel4vec3fPK8triangleiPf_param_1];
	ld.param.u64 	%rd1, [_Z22intersections_z_kernel4vec3fPK8triangleiPf_param_2];
	ld.param.u32 	%r2, [_Z22intersections_z_kernel4vec3fPK8triangleiPf_param_3];
	ld.param.u64 	%rd2, [_Z22intersections_z_kernel4vec3fPK8triangleiPf_param_4];
	mov.u32 	%r3, %ctaid.x;
	mov.u32 	%r4, %ntid.x;
	mov.u32 	%r5, %tid.x;
	mad.lo.s32 	%r1, %r3, %r4, %r5;
	setp.ge.s32 	%p1, %r1, %r2;
	@%p1 bra 	$L__BB0_5;
	cvta.to.global.u64 	%rd3, %rd1;
	mul.wide.s32 	%rd4, %r1, 36;
	add.s64 	%rd5, %rd3, %rd4;
	ld.global.f32 	%f3, [%rd5];
	ld.global.f32 	%f4, [%rd5+4];
	ld.global.f32 	%f18, [%rd5+8];
	ld.global.f32 	%f5, [%rd5+12];
	ld.global.f32 	%f6, [%rd5+16];
	ld.global.f32 	%f19, [%rd5+20];
	ld.global.f32 	%f7, [%rd5+24];
	ld.global.f32 	%f8, [%rd5+28];
	ld.global.f32 	%f20, [%rd5+32];
	sub.f32 	%f21, %f3, %f14;
	sub.f32 	%f22, %f4, %f15;
	sub.f32 	%f23, %f18, %f16;
	sub.f32 	%f24, %f5, %f14;
	sub.f32 	%f25, %f6, %f15;
	sub.f32 	%f26, %f19, %f16;
	sub.f32 	%f27, %f7, %f14;
	sub.f32 	%f28, %f8, %f15;
	sub.f32 	%f29, %f20, %f16;
	mul.f32 	%f30, %f25, %f29;
	mul.f32 	%f31, %f26, %f28;
	sub.f32 	%f32, %f30, %f31;
	mul.f32 	%f33, %f26, %f27;
	mul.f32 	%f34, %f24, %f29;
	sub.f32 	%f35, %f33, %f34;
	mul.f32 	%f36, %f24, %f28;
	mul.f32 	%f37, %f25, %f27;
	sub.f32 	%f38, %f36, %f37;
	mul.f32 	%f39, %f22, %f35;
	fma.rn.f32 	%f40, %f21, %f32, %f39;
	fma.rn.f32 	%f41, %f23, %f38, %f40;
	div.rn.f32 	%f42, %f41, 0f40C00000;
	sub.f32 	%f43, %f18, %f17;
	sub.f32 	%f44, %f19, %f17;
	sub.f32 	%f45, %f20, %f17;
	mul.f32 	%f46, %f25, %f45;
	mul.f32 	%f47, %f44, %f28;
	sub.f32 	%f48, %f46, %f47;
	mul.f32 	%f49, %f44, %f27;
	mul.f32 	%f50, %f24, %f45;
	sub.f32 	%f51, %f49, %f50;
	mul.f32 	%f52, %f22, %f51;
	fma.rn.f32 	%f53, %f21, %f48, %f52;
	fma.rn.f32 	%f54, %f43, %f38, %f53;
	div.rn.f32 	%f55, %f54, 0f40C00000;
	mul.f32 	%f56, %f42, %f55;
	setp.gtu.f32 	%p2, %f56, 0f00000000;
	@%p2 bra 	$L__BB0_5;
	sub.f32 	%f9, %f5, %f3;
	sub.f32 	%f10, %f6, %f4;
	sub.f32 	%f11, %f7, %f3;
	sub.f32 	%f12, %f8, %f4;
	mul.f32 	%f57, %f9, %f12;
	mul.f32 	%f58, %f10, %f11;
	sub.f32 	%f13, %f57, %f58;
	setp.eq.f32 	%p3, %f13, 0f00000000;
	@%p3 bra 	$L__BB0_5;
	mul.f32 	%f59, %f14, %f12;
	mul.f32 	%f60, %f15, %f11;
	sub.f32 	%f61, %f59, %f60;
	mul.f32 	%f62, %f3, %f12;
	mul.f32 	%f63, %f4, %f11;
	sub.f32 	%f64, %f62, %f63;
	sub.f32 	%f65, %f61, %f64;
	div.rn.f32 	%f66, %f65, %f13;
	mul.f32 	%f67, %f14, %f10;
	mul.f32 	%f68, %f15, %f9;
	sub.f32 	%f69, %f67, %f68;
	mul.f32 	%f70, %f3, %f10;
	mul.f32 	%f71, %f4, %f9;
	sub.f32 	%f72, %f70, %f71;
	sub.f32 	%f73, %f69, %f72;
	neg.f32 	%f74, %f73;
	div.rn.f32 	%f75, %f74, %f13;
	setp.leu.f32 	%p4, %f66, 0f00000000;
	setp.gt.f32 	%p5, %f75, 0f00000000;
	add.f32 	%f76, %f75, %f66;
	setp.lt.f32 	%p6, %f76, 0f3F800000;
	and.pred  	%p7, %p5, %p6;
	not.pred 	%p9, %p7;
	or.pred  	%p10, %p4, %p9;
	@%p10 bra 	$L__BB0_5;
	cvta.to.global.u64 	%rd6, %rd2;
	mul.wide.s32 	%rd7, %r1, 4;
	add.s64 	%rd8, %rd6, %rd7;
	mov.b32 	%r6, 1065353216;
	st.global.u32 	[%rd8], %r6;
$L__BB0_5:
	ret;

}
	// .globl	_Z26intersections_z_kernel_alt4vec3fPK8triangleiPf
.visible .entry _Z26intersections_z_kernel_alt4vec3fPK8triangleiPf(
	.param .align 4 .b8 _Z26intersections_z_kernel_alt4vec3fPK8triangleiPf_param_0[12],
	.param .f32 _Z26intersections_z_kernel_alt4vec3fPK8triangleiPf_param_1,
	.param .u64 .ptr .align 1 _Z26intersections_z_kernel_alt4vec3fPK8triangleiPf_param_2,
	.param .u32 _Z26intersections_z_kernel_alt4vec3fPK8triangleiPf_param_3,
	.param .u64 .ptr .align 1 _Z26intersections_z_kernel_alt4vec3fPK8triangleiPf_param_4
)
{
	.reg .pred 	%p<13>;
	.reg .b32 	%r<8>;
	.reg .b32 	%f<97>;
	.reg .b64 	%rd<11>;

	ld.param.f32 	%f18, [_Z26intersections_z_kernel_alt4vec3fPK8triangleiPf_param_0+8];
	ld.param.f32 	%f17, [_Z26intersections_z_kernel_alt4vec3fPK8triangleiPf_param_0+4];
	ld.param.f32 	%f16, [_Z26intersections_z_kernel_alt4vec3fPK8triangleiPf_param_0];
	ld.param.f32 	%f19, [_Z26intersections_z_kernel_alt4vec3fPK8triangleiPf_param_1];
	ld.param.u64 	%rd2, [_Z26intersections_z_kernel_alt4vec3fPK8triangleiPf_param_2];
	ld.param.u32 	%r2, [_Z26intersections_z_kernel_alt4vec3fPK8triangleiPf_param_3];
	ld.param.u64 	%rd3, [_Z26intersections_z_kernel_alt4vec3fPK8triangleiPf_param_4];
	cvta.to.global.u64 	%rd1, %rd3;
	mov.u32 	%r3, %ctaid.x;
	mov.u32 	%r4, %ntid.x;
	mov.u32 	%r5, %tid.x;
	mad.lo.s32 	%r1, %r3, %r4, %r5;
	setp.ge.s32 	%p1, %r1, %r2;
	@%p1 bra 	$L__BB1_6;
	cvta.to.global.u64 	%rd4, %rd2;
	mul.wide.s32 	%rd5, %r1, 36;
	add.s64 	%rd6, %rd4, %rd5;
	ld.global.f32 	%f20, [%rd6];
	ld.global.f32 	%f21, [%rd6+4];
	ld.global.f32 	%f22, [%rd6+8];
	ld.global.f32 	%f23, [%rd6+12];
	ld.global.f32 	%f24, [%rd6+16];
	ld.global.f32 	%f25, [%rd6+20];
	ld.global.f32 	%f26, [%rd6+24];
	ld.global.f32 	%f27, [%rd6+28];
	ld.global.f32 	%f28, [%rd6+32];
	sub.f32 	%f4, %f20, %f16;
	sub.f32 	%f5, %f21, %f17;
	sub.f32 	%f29, %f22, %f18;
	sub.f32 	%f6, %f23, %f16;
	sub.f32 	%f7, %f24, %f17;
	sub.f32 	%f30, %f25, %f18;
	sub.f32 	%f8, %f26, %f16;
	sub.f32 	%f9, %f27, %f17;
	sub.f32 	%f31, %f28, %f18;
	mul.f32 	%f32, %f7, %f31;
	mul.f32 	%f33, %f30, %f9;
	sub.f32 	%f34, %f32, %f33;
	mul.f32 	%f35, %f30, %f8;
	mul.f32 	%f36, %f6, %f31;
	sub.f32 	%f37, %f35, %f36;
	mul.f32 	%f38, %f6, %f9;
	mul.f32 	%f39, %f7, %f8;
	sub.f32 	%f40, %f38, %f39;
	mul.f32 	%f41, %f5, %f37;
	fma.rn.f32 	%f42, %f4, %f34, %f41;
	fma.rn.f32 	%f43, %f29, %f40, %f42;
	div.rn.f32 	%f44, %f43, 0f40C00000;
	sub.f32 	%f10, %f22, %f19;
	sub.f32 	%f11, %f25, %f19;
	sub.f32 	%f12, %f28, %f19;
	mul.f32 	%f45, %f7, %f12;
	mul.f32 	%f46, %f11, %f9;
	sub.f32 	%f47, %f45, %f46;
	mul.f32 	%f48, %f11, %f8;
	mul.f32 	%f49, %f6, %f12;
	sub.f32 	%f50, %f48, %f49;
	mul.f32 	%f51, %f5, %f50;
	fma.rn.f32 	%f52, %f4, %f47, %f51;
	fma.rn.f32 	%f53, %f10, %f40, %f52;
	div.rn.f32 	%f54, %f53, 0f40C00000;
	mul.f32 	%f55, %f44, %f54;
	setp.gtu.f32 	%p2, %f55, 0f00000000;
	@%p2 bra 	$L__BB1_6;
	sub.f32 	%f56, %f16, %f16;
	sub.f32 	%f57, %f17, %f17;
	sub.f32 	%f58, %f18, %f19;
	mul.f32 	%f59, %f58, %f7;
	mul.f32 	%f60, %f57, %f11;
	sub.f32 	%f61, %f59, %f60;
	mul.f32 	%f62, %f56, %f11;
	mul.f32 	%f63, %f58, %f6;
	sub.f32 	%f64, %f62, %f63;
	mul.f32 	%f65, %f57, %f6;
	mul.f32 	%f66, %f56, %f7;
	sub.f32 	%f67, %f65, %f66;
	mul.f32 	%f68, %f5, %f64;
	fma.rn.f32 	%f69, %f4, %f61, %f68;
	fma.rn.f32 	%f70, %f10, %f67, %f69;
	div.rn.f32 	%f13, %f70, 0f40C00000;
	mul.f32 	%f71, %f58, %f9;
	mul.f32 	%f72, %f57, %f12;
	sub.f32 	%f73, %f71, %f72;
	mul.f32 	%f74, %f56, %f12;
	mul.f32 	%f75, %f58, %f8;
	sub.f32 	%f76, %f74, %f75;
	mul.f32 	%f77, %f57, %f8;
	mul.f32 	%f78, %f56, %f9;
	sub.f32 	%f79, %f77, %f78;
	mul.f32 	%f80, %f7, %f76;
	fma.rn.f32 	%f81, %f6, %f73, %f80;
	fma.rn.f32 	%f82, %f11, %f79, %f81;
	div.rn.f32 	%f83, %f82, 0f40C00000;
	mul.f32 	%f84, %f58, %f5;
	mul.f32 	%f85, %f57, %f10;
	sub.f32 	%f86, %f84, %f85;
	mul.f32 	%f87, %f56, %f10;
	mul.f32 	%f88, %f58, %f4;
	sub.f32 	%f89, %f87, %f88;
	mul.f32 	%f90, %f57, %f4;
	mul.f32 	%f91, %f56, %f5;
	sub.f32 	%f92, %f90, %f91;
	mul.f32 	%f93, %f89, %f9;
	fma.rn.f32 	%f94, %f86, %f8, %f93;
	fma.rn.f32 	%f95, %f92, %f12, %f94;
	div.rn.f32 	%f96, %f95, 0f40C00000;
	setp.ltu.f32 	%p3, %f13, 0f00000000;
	setp.ltu.f32 	%p4, %f83, 0f00000000;
	or.pred  	%p5, %p3, %p4;
	setp.ltu.f32 	%p6, %f96, 0f00000000;
	or.pred  	%p7, %p5, %p6;
	@%p7 bra 	$L__BB1_4;
	mul.wide.s32 	%rd9, %r1, 4;
	add.s64 	%rd10, %rd1, %rd9;
	mov.b32 	%r7, 1065353216;
	st.global.u32 	[%rd10], %r7;
	bra.uni 	$L__BB1_6;
$L__BB1_4:
	setp.geu.f32 	%p8, %f13, 0f00000000;
	setp.geu.f32 	%p9, %f83, 0f00000000;
	or.pred  	%p10, %p8, %p9;
	setp.geu.f32 	%p11, %f96, 0f00000000;
	or.pred  	%p12, %p10, %p11;
	@%p12 bra 	$L__BB1_6;
	mul.wide.s32 	%rd7, %r1, 4;
	add.s64 	%rd8, %rd1, %rd7;
	mov.b32 	%r6, 1065353216;
	st.global.u32 	[%rd8], %r6;
$L__BB1_6:
	ret;

}
	// .globl	_Z9addKernelPiPKiS1_
.visible .entry _Z9addKernelPiPKiS1_(
	.param .u64 .ptr .align 1 _Z9addKernelPiPKiS1__param_0,
	.param .u64 .ptr .align 1 _Z9addKernelPiPKiS1__param_1,
	.param .u64 .ptr .align 1 _Z9addKernelPiPKiS1__param_2
)
{
	.reg .b32 	%r<5>;
	.reg .b64 	%rd<11>;

	ld.param.u64 	%rd1, [_Z9addKernelPiPKiS1__param_0];
	ld.param.u64 	%rd2, [_Z9addKernelPiPKiS1__param_1];
	ld.param.u64 	%rd3, [_Z9addKernelPiPKiS1__param_2];
	cvta.to.global.u64 	%rd4, %rd1;
	cvta.to.global.u64 	%rd5, %rd3;
	cvta.to.global.u64 	%rd6, %rd2;
	mov.u32 	%r1, %tid.x;
	mul.wide.u32 	%rd7, %r1, 4;
	add.s64 	%rd8, %rd6, %rd7;
	ld.global.u32 	%r2, [%rd8];
	add.s64 	%rd9, %rd5, %rd7;
	ld.global.u32 	%r3, [%rd9];
	add.s32 	%r4, %r3, %r2;
	add.s64 	%rd10, %rd4, %rd7;
	st.global.u32 	[%rd10], %r4;
	ret;

}


// ===== COMPILED SASS (sm_100) =====

	.target	sm_100

	.elftype	@"ET_EXEC"


//--------------------- .note.nv.tkinfo           --------------------------
	.section	.note.nv.tkinfo,"",@"SHT_NOTE"
	.sectionflags	@"SHF_NOTE_NV_TKINFO"
	.tkinfo
        /*0018*/ 	.word	0x00000002
        /*0030*/ 	.string	""
        /*0030*/ 	.string	"ptxas"
        /*0030*/ 	.string	"Cuda compilation tools, release 13.0, V13.0.88"
        /*0030*/ 	.string	"Build cuda_13.0.r13.0/compiler.36424714_0"
        /*0030*/ 	.string	"-arch sm_100 -m 64 "



//--------------------- .note.nv.cuinfo           --------------------------
	.section	.note.nv.cuinfo,"",@"SHT_NOTE"
	.sectionflags	@"SHF_NOTE_NV_CUINFO"
        /*0018*/ 	.short	0x0002
        /*001a*/ 	.short	0x0064
        /*001c*/ 	.short	0x0082
	.zero		2


//--------------------- .nv.info                  --------------------------
	.section	.nv.info,"",@"SHT_CUDA_INFO"
	.align	4


	//----- nvinfo : EIATTR_REGCOUNT
	.align		4
        /*0000*/ 	.byte	0x04, 0x2f
        /*0002*/ 	.short	(.L_1 - .L_0)
	.align		4
.L_0:
        /*0004*/ 	.word	index@(_Z22intersections_z_kernel4vec3fPK8triangleiPf)
        /*0008*/ 	.word	0x0000001f


	//----- nvinfo : EIATTR_FRAME_SIZE
	.align		4
.L_1:
        /*000c*/ 	.byte	0x04, 0x11
        /*000e*/ 	.short	(.L_3 - .L_2)
	.align		4
.L_2:
        /*0010*/ 	.word	index@($__internal_1_$__cuda_sm3x_div_rn_noftz_f32_slowpath)
        /*0014*/ 	.word	0x00000000


	//----- nvinfo : EIATTR_FRAME_SIZE
	.align		4
.L_3:
        /*0018*/ 	.byte	0x04, 0x11
        /*001a*/ 	.short	(.L_5 - .L_4)
	.align		4
.L_4:
        /*001c*/ 	.word	index@(_Z22intersections_z_kernel4vec3fPK8triangleiPf)
        /*0020*/ 	.word	0x00000000


	//----- nvinfo : EIATTR_REGCOUNT
	.align		4
.L_5:
        /*0024*/ 	.byte	0x04, 0x2f
        /*0026*/ 	.short	(.L_7 - .L_6)
	.align		4
.L_6:
        /*0028*/ 	.word	index@(_Z26intersections_z_kernel_alt4vec3fPK8triangleiPf)
        /*002c*/ 	.word	0x0000001d


	//----- nvinfo : EIATTR_FRAME_SIZE
	.align		4
.L_7:
        /*0030*/ 	.byte	0x04, 0x11
        /*0032*/ 	.short	(.L_9 - .L_8)
	.align		4
.L_8:
        /*0034*/ 	.word	index@($__internal_0_$__cuda_sm3x_div_rn_noftz_f32_slowpath)
        /*0038*/ 	.word	0x00000000


	//----- nvinfo : EIATTR_FRAME_SIZE
	.align		4
.L_9:
        /*003c*/ 	.byte	0x04, 0x11
        /*003e*/ 	.short	(.L_11 - .L_10)
	.align		4
.L_10:
        /*0040*/ 	.word	index@(_Z26intersections_z_kernel_alt4vec3fPK8triangleiPf)
        /*0044*/ 	.word	0x00000000


	//----- nvinfo : EIATTR_REGCOUNT
	.align		4
.L_11:
        /*0048*/ 	.byte	0x04, 0x2f
        /*004a*/ 	.short	(.L_13 - .L_12)
	.align		4
.L_12:
        /*004c*/ 	.word	index@(_Z9addKernelPiPKiS1_)
        /*0050*/ 	.word	0x0000000c


	//----- nvinfo : EIATTR_FRAME_SIZE
	.align		4
.L_13:
        /*0054*/ 	.byte	0x04, 0x11
        /*0056*/ 	.short	(.L_15 - .L_14)
	.align		4
.L_14:
        /*0058*/ 	.word	index@(_Z9addKernelPiPKiS1_)
        /*005c*/ 	.word	0x00000000


	//----- nvinfo : EIATTR_MIN_STACK_SIZE
	.align		4
.L_15:
        /*0060*/ 	.byte	0x04, 0x12
        /*0062*/ 	.short	(.L_17 - .L_16)
	.align		4
.L_16:
        /*0064*/ 	.word	index@(_Z9addKernelPiPKiS1_)
        /*0068*/ 	.word	0x00000000


	//----- nvinfo : EIATTR_MIN_STACK_SIZE
	.align		4
.L_17:
        /*006c*/ 	.byte	0x04, 0x12
        /*006e*/ 	.short	(.L_19 - .L_18)
	.align		4
.L_18:
        /*0070*/ 	.word	index@(_Z26intersections_z_kernel_alt4vec3fPK8triangleiPf)
        /*0074*/ 	.word	0x00000000


	//----- nvinfo : EIATTR_MIN_STACK_SIZE
	.align		4
.L_19:
        /*0078*/ 	.byte	0x04, 0x12
        /*007a*/ 	.short	(.L_21 - .L_20)
	.align		4
.L_20:
        /*007c*/ 	.word	index@(_Z22intersections_z_kernel4vec3fPK8triangleiPf)
        /*0080*/ 	.word	0x00000000
.L_21:


//--------------------- .nv.compat                --------------------------
	.section	.nv.compat,"",@"SHT_CUDA_COMPAT_INFO"
	.align	4
        /*0000*/ 	.byte	0x02, 0x09, 0x00, 0x00, 0x02, 0x02, 0x01, 0x00, 0x02, 0x05, 0x05, 0x00, 0x03, 0x07, 0x01, 0x01
        /*0010*/ 	.byte	0x02, 0x03, 0x00, 0x00, 0x02, 0x06, 0x01, 0x00, 0x04, 0x0b, 0x08, 0x00, 0x01, 0x00, 0x00, 0x00
        /*0020*/ 	.byte	0x00, 0x00, 0x00, 0x00


//--------------------- .nv.info._Z9addKernelPiPKiS1_ --------------------------
	.section	.nv.info._Z9addKernelPiPKiS1_,"",@"SHT_CUDA_INFO"
	.sectionflags	@""
	.align	4


	//----- nvinfo : EIATTR_CUDA_API_VERSION
	.align		4
        /*0000*/ 	.byte	0x04, 0x37
        /*0002*/ 	.short	(.L_23 - .L_22)
.L_22:
        /*0004*/ 	.word	0x00000082


	//----- nvinfo : EIATTR_KPARAM_INFO
	.align		4
.L_23:
        /*0008*/ 	.byte	0x04, 0x17
        /*000a*/ 	.short	(.L_25 - .L_24)
.L_24:
        /*000c*/ 	.word	0x00000000
        /*0010*/ 	.short	0x0002
        /*0012*/ 	.short	0x0010
        /*0014*/ 	.byte	0x00, 0xf5, 0x21, 0x00


	//----- nvinfo : EIATTR_KPARAM_INFO
	.align		4
.L_25:
        /*0018*/ 	.byte	0x04, 0x17
        /*001a*/ 	.short	(.L_27 - .L_26)
.L_26:
        /*001c*/ 	.word	0x00000000
        /*0020*/ 	.short	0x0001
        /*0022*/ 	.short	0x0008
        /*0024*/ 	.byte	0x00, 0xf5, 0x21, 0x00


	//----- nvinfo : EIATTR_KPARAM_INFO
	.align		4
.L_27:
        /*0028*/ 	.byte	0x04, 0x17
        /*002a*/ 	.short	(.L_29 - .L_28)
.L_28:
        /*002c*/ 	.word	0x00000000
        /*0030*/ 	.short	0x0000
        /*0032*/ 	.short	0x0000
        /*0034*/ 	.byte	0x00, 0xf5, 0x21, 0x00


	//----- nvinfo : EIATTR_SPARSE_MMA_MASK
	.align		4
.L_29:
        /*0038*/ 	.byte	0x03, 0x50
        /*003a*/ 	.short	0x0000


	//----- nvinfo : EIATTR_MAXREG_COUNT
	.align		4
        /*003c*/ 	.byte	0x03, 0x1b
        /*003e*/ 	.short	0x00ff


	//----- nvinfo : EIATTR_MERCURY_ISA_VERSION
	.align		4
        /*0040*/ 	.byte	0x03, 0x5f
        /*0042*/ 	.short	0x0101


	//----- nvinfo : EIATTR_VRC_CTA_INIT_COUNT
	.align		4
        /*0044*/ 	.byte	0x02, 0x4a
	.zero		1
	.zero		1


	//----- nvinfo : EIATTR_EXIT_INSTR_OFFSETS
	.align		4
        /*0048*/ 	.byte	0x04, 0x1c
        /*004a*/ 	.short	(.L_31 - .L_30)


	//   ....[0]....
.L_30:
        /*004c*/ 	.word	0x000000d0


	//----- nvinfo : EIATTR_CBANK_PARAM_SIZE
	.align		4
.L_31:
        /*0050*/ 	.byte	0x03, 0x19
        /*0052*/ 	.short	0x0018


	//----- nvinfo : EIATTR_PARAM_CBANK
	.align		4
        /*0054*/ 	.byte	0x04, 0x0a
        /*0056*/ 	.short	(.L_33 - .L_32)
	.align		4
.L_32:
        /*0058*/ 	.word	index@(.nv.constant0._Z9addKernelPiPKiS1_)
        /*005c*/ 	.short	0x0380
        /*005e*/ 	.short	0x0018


	//----- nvinfo : EIATTR_SW_WAR
	.align		4
.L_33:
        /*0060*/ 	.byte	0x04, 0x36
        /*0062*/ 	.short	(.L_35 - .L_34)
.L_34:
        /*0064*/ 	.word	0x00000008
.L_35:


//--------------------- .nv.info._Z26intersections_z_kernel_alt4vec3fPK8triangleiPf --------------------------
	.section	.nv.info._Z26intersections_z_kernel_alt4vec3fPK8triangleiPf,"",@"SHT_CUDA_INFO"
	.sectionflags	@""
	.align	4


	//----- nvinfo : EIATTR_CUDA_API_VERSION
	.align		4
        /*0000*/ 	.byte	0x04, 0x37
        /*0002*/ 	.short	(.L_37 - .L_36)
.L_36:
        /*0004*/ 	.word	0x00000082


	//----- nvinfo : EIATTR_KPARAM_INFO
	.align		4
.L_37:
        /*0008*/ 	.byte	0x04, 0x17
        /*000a*/ 	.short	(.L_39 - .L_38)
.L_38:
        /*000c*/ 	.word	0x00000000
        /*0010*/ 	.short	0x0004
        /*0012*/ 	.short	0x0020
        /*0014*/ 	.byte	0x00, 0xf5, 0x21, 0x00


	//----- nvinfo : EIATTR_KPARAM_INFO
	.align		4
.L_39:
        /*0018*/ 	.byte	0x04, 0x17
        /*001a*/ 	.short	(.L_41 - .L_40)
.L_40:
        /*001c*/ 	.word	0x00000000
        /*0020*/ 	.short	0x0003
        /*0022*/ 	.short	0x0018
        /*0024*/ 	.byte	0x00, 0xf0, 0x11, 0x00


	//----- nvinfo : EIATTR_KPARAM_INFO
	.align		4
.L_41:
        /*0028*/ 	.byte	0x04, 0x17
        /*002a*/ 	.short	(.L_43 - .L_42)
.L_42:
        /*002c*/ 	.word	0x00000000
        /*0030*/ 	.short	0x0002
        /*0032*/ 	.short	0x0010
        /*0034*/ 	.byte	0x00, 0xf5, 0x21, 0x00


	//----- nvinfo : EIATTR_KPARAM_INFO
	.align		4
.L_43:
        /*0038*/ 	.byte	0x04, 0x17
        /*003a*/ 	.short	(.L_45 - .L_44)
.L_44:
        /*003c*/ 	.word	0x00000000
        /*0040*/ 	.short	0x0001
        /*0042*/ 	.short	0x000c
        /*0044*/ 	.byte	0x00, 0xf0, 0x11, 0x00


	//----- nvinfo : EIATTR_KPARAM_INFO
	.align		4
.L_45:
        /*0048*/ 	.byte	0x04, 0x17
        /*004a*/ 	.short	(.L_47 - .L_46)
.L_46:
        /*004c*/ 	.word	0x00000000
        /*0050*/ 	.short	0x0000
        /*0052*/ 	.short	0x0000
        /*0054*/ 	.byte	0x00, 0xf0, 0x31, 0x00


	//----- nvinfo : EIATTR_SPARSE_MMA_MASK
	.align		4
.L_47:
        /*0058*/ 	.byte	0x03, 0x50
        /*005a*/ 	.short	0x0000


	//----- nvinfo : EIATTR_MAXREG_COUNT
	.align		4
        /*005c*/ 	.byte	0x03, 0x1b
        /*005e*/ 	.short	0x00ff


	//----- nvinfo : EIATTR_MERCURY_ISA_VERSION
	.align		4
        /*0060*/ 	.byte	0x03, 0x5f
        /*0062*/ 	.short	0x0101


	//----- nvinfo : EIATTR_VRC_CTA_INIT_COUNT
	.align		4
        /*0064*/ 	.byte	0x02, 0x4a
	.zero		1
	.zero		1


	//----- nvinfo : EIATTR_EXIT_INSTR_OFFSETS
	.align		4
        /*0068*/ 	.byte	0x04, 0x1c
        /*006a*/ 	.short	(.L_49 - .L_48)


	//   ....[0]....
.L_48:
        /*006c*/ 	.word	0x00000070


	//   ....[1]....
        /*0070*/ 	.word	0x00000500


	//   ....[2]....
        /*0074*/ 	.word	0x000009e0


	//   ....[3]....
        /*0078*/ 	.word	0x00000a20


	//   ....[4]....
        /*007c*/ 	.word	0x00000a70


	//----- nvinfo : EIATTR_CRS_STACK_SIZE
	.align		4
.L_49:
        /*0080*/ 	.byte	0x04, 0x1e
        /*0082*/ 	.short	(.L_51 - .L_50)
.L_50:
        /*0084*/ 	.word	0x00000000


	//----- nvinfo : EIATTR_CBANK_PARAM_SIZE
	.align		4
.L_51:
        /*0088*/ 	.byte	0x03, 0x19
        /*008a*/ 	.short	0x0028


	//----- nvinfo : EIATTR_PARAM_CBANK
	.align		4
        /*008c*/ 	.byte	0x04, 0x0a
        /*008e*/ 	.short	(.L_53 - .L_52)
	.align		4
.L_52:
        /*0090*/ 	.word	index@(.nv.constant0._Z26intersections_z_kernel_alt4vec3fPK8triangleiPf)
        /*0094*/ 	.short	0x0380
        /*0096*/ 	.short	0x0028


	//----- nvinfo : EIATTR_SW_WAR
	.align		4
.L_53:
        /*0098*/ 	.byte	0x04, 0x36
        /*009a*/ 	.short	(.L_55 - .L_54)
.L_54:
        /*009c*/ 	.word	0x00000008
.L_55:


//--------------------- .nv.info._Z22intersections_z_kernel4vec3fPK8triangleiPf --------------------------
	.section	.nv.info._Z22intersections_z_kernel4vec3fPK8triangleiPf,"",@"SHT_CUDA_INFO"
	.sectionflags	@""
	.align	4


	//----- nvinfo : EIATTR_CUDA_API_VERSION
	.align		4
        /*0000*/ 	.byte	0x04, 0x37
        /*0002*/ 	.short	(.L_57 - .L_56)
.L_56:
        /*0004*/ 	.word	0x00000082


	//----- nvinfo : EIATTR_KPARAM_INFO
	.align		4
.L_57:
        /*0008*/ 	.byte	0x04, 0x17
        /*000a*/ 	.short	(.L_59 - .L_58)
.L_58:
        /*000c*/ 	.word	0x00000000
        /*0010*/ 	.short	0x0004
        /*0012*/ 	.short	0x0020
        /*0014*/ 	.byte	0x00, 0xf5, 0x21, 0x00


	//----- nvinfo : EIATTR_KPARAM_INFO
	.align		4
.L_59:
        /*0018*/ 	.byte	0x04, 0x17
        /*001a*/ 	.short	(.L_61 - .L_60)
.L_60:
        /*001c*/ 	.word	0x00000000
        /*0020*/ 	.short	0x0003
        /*0022*/ 	.short	0x0018
        /*0024*/ 	.byte	0x00, 0xf0, 0x11, 0x00


	//----- nvinfo : EIATTR_KPARAM_INFO
	.align		4
.L_61:
        /*0028*/ 	.byte	0x04, 0x17
        /*002a*/ 	.short	(.L_63 - .L_62)
.L_62:
        /*002c*/ 	.word	0x00000000
        /*0030*/ 	.short	0x0002
        /*0032*/ 	.short	0x0010
        /*0034*/ 	.byte	0x00, 0xf5, 0x21, 0x00


	//----- nvinfo : EIATTR_KPARAM_INFO
	.align		4
.L_63:
        /*0038*/ 	.byte	0x04, 0x17
        /*003a*/ 	.short	(.L_65 - .L_64)
.L_64:
        /*003c*/ 	.word	0x00000000
        /*0040*/ 	.short	0x0001
        /*0042*/ 	.short	0x000c
        /*0044*/ 	.byte	0x00, 0xf0, 0x11, 0x00


	//----- nvinfo : EIATTR_KPARAM_INFO
	.align		4
.L_65:
        /*0048*/ 	.byte	0x04, 0x17
        /*004a*/ 	.short	(.L_67 - .L_66)
.L_66:
        /*004c*/ 	.word	0x00000000
        /*0050*/ 	.short	0x0000
        /*0052*/ 	.short	0x0000
        /*0054*/ 	.byte	0x00, 0xf0, 0x31, 0x00


	//----- nvinfo : EIATTR_SPARSE_MMA_MASK
	.align		4
.L_67:
        /*0058*/ 	.byte	0x03, 0x50
        /*005a*/ 	.short	0x0000


	//----- nvinfo : EIATTR_MAXREG_COUNT
	.align		4
        /*005c*/ 	.byte	0x03, 0x1b
        /*005e*/ 	.short	0x00ff


	//----- nvinfo : EIATTR_MERCURY_ISA_VERSION
	.align		4
        /*0060*/ 	.byte	0x03, 0x5f
        /*0062*/ 	.short	0x0101


	//----- nvinfo : EIATTR_VRC_CTA_INIT_COUNT
	.align		4
        /*0064*/ 	.byte	0x02, 0x4a
	.zero		1
	.zero		1


	//----- nvinfo : EIATTR_EXIT_INSTR_OFFSETS
	.align		4
        /*0068*/ 	.byte	0x04, 0x1c
        /*006a*/ 	.short	(.L_69 - .L_68)


	//   ....[0]....
.L_68:
        /*006c*/ 	.word	0x00000070


	//   ....[1]....
        /*0070*/ 	.word	0x00000520


	//   ....[2]....
        /*0074*/ 	.word	0x000005a0


	//   ....[3]....
        /*0078*/ 	.word	0x00000870


	//   ....[4]....
        /*007c*/ 	.word	0x000008c0


	//----- nvinfo : EIATTR_CRS_STACK_SIZE
	.align		4
.L_69:
        /*0080*/ 	.byte	0x04, 0x1e
        /*0082*/ 	.short	(.L_71 - .L_70)
.L_70:
        /*0084*/ 	.word	0x00000000


	//----- nvinfo : EIATTR_CBANK_PARAM_SIZE
	.align		4
.L_71:
        /*0088*/ 	.byte	0x03, 0x19
        /*008a*/ 	.short	0x0028


	//----- nvinfo : EIATTR_PARAM_CBANK
	.align		4
        /*008c*/ 	.byte	0x04, 0x0a
        /*008e*/ 	.short	(.L_73 - .L_72)
	.align		4
.L_72:
        /*0090*/ 	.word	index@(.nv.constant0._Z22intersections_z_kernel4vec3fPK8triangleiPf)
        /*0094*/ 	.short	0x0380
        /*0096*/ 	.short	0x0028


	//----- nvinfo : EIATTR_SW_WAR
	.align		4
.L_73:
        /*0098*/ 	.byte	0x04, 0x36
        /*009a*/ 	.short	(.L_75 - .L_74)
.L_74:
        /*009c*/ 	.word	0x00000008
.L_75:


//--------------------- .nv.callgraph             --------------------------
	.section	.nv.callgraph,"",@"SHT_CUDA_CALLGRAPH"
	.align	4
	.sectionentsize	8
	.align		4
        /*0000*/ 	.word	0x00000000
	.align		4
        /*0004*/ 	.word	0xffffffff
	.align		4
        /*0008*/ 	.word	0x00000000
	.align		4
        /*000c*/ 	.word	0xfffffffe
	.align		4
        /*0010*/ 	.word	0x00000000
	.align		4
        /*0014*/ 	.word	0xfffffffd
	.align		4
        /*0018*/ 	.word	0x00000000
	.align		4
        /*001c*/ 	.word	0xfffffffc


//--------------------- .text._Z9addKernelPiPKiS1_ --------------------------
	.section	.text._Z9addKernelPiPKiS1_,"ax",@progbits
	.align	128
        .global         _Z9addKernelPiPKiS1_
        .type           _Z9addKernelPiPKiS1_,@function
        .size           _Z9addKernelPiPKiS1_,(.L_x_45 - _Z9addKernelPiPKiS1_)
        .other          _Z9addKernelPiPKiS1_,@"STO_CUDA_ENTRY STV_DEFAULT"
_Z9addKernelPiPKiS1_:
.text._Z9addKernelPiPKiS1_:
[----:B------:R-:W-:Y:S01]  /*0000*/  LDC R1, c[0x0][0x37c] ;  /* 0x0000df00ff017b82 */ /* 0x000fe20000000800 */
[----:B------:R-:W0:Y:S07]  /*0010*/  S2R R9, SR_TID.X ;  /* 0x0000000000097919 */ /* 0x000e2e0000002100 */
[----:B------:R-:W0:Y:S01]  /*0020*/  LDC.64 R2, c[0x0][0x388] ;  /* 0x0000e200ff027b82 */ /* 0x000e220000000a00 */
[----:B------:R-:W1:Y:S07]  /*0030*/  LDCU.64 UR4, c[0x0][0x358] ;  /* 0x00006b00ff0477ac */ /* 0x000e6e0008000a00 */
[----:B------:R-:W2:Y:S08]  /*0040*/  LDC.64 R4, c[0x0][0x390] ;  /* 0x0000e400ff047b82 */ /* 0x000eb00000000a00 */
[----:B------:R-:W3:Y:S01]  /*0050*/  LDC.64 R6, c[0x0][0x380] ;  /* 0x0000e000ff067b82 */ /* 0x000ee20000000a00 */
[----:B0-----:R-:W-:-:S04]  /*0060*/  IMAD.WIDE.U32 R2, R9, 0x4, R2 ;  /* 0x0000000409027825 */ /* 0x001fc800078e0002 */
[C---:B--2---:R-:W-:Y:S02]  /*0070*/  IMAD.WIDE.U32 R4, R9.reuse, 0x4, R4 ;  /* 0x0000000409047825 */ /* 0x044fe400078e0004 */
[----:B-1----:R-:W2:Y:S04]  /*0080*/  LDG.E R2, desc[UR4][R2.64] ;  /* 0x0000000402027981 */ /* 0x002ea8000c1e1900 */
[----:B------:R-:W2:Y:S01]  /*0090*/  LDG.E R5, desc[UR4][R4.64] ;  /* 0x0000000404057981 */ /* 0x000ea2000c1e1900 */
[----:B---3--:R-:W-:Y:S01]  /*00a0*/  IMAD.WIDE.U32 R6, R9, 0x4, R6 ;  /* 0x0000000409067825 */ /* 0x008fe200078e0006 */
[----:B--2---:R-:W-:-:S05]  /*00b0*/  IADD3 R9, PT, PT, R2, R5, RZ ;  /* 0x0000000502097210 */ /* 0x004fca0007ffe0ff */
[----:B------:R-:W-:Y:S01]  /*00c0*/  STG.E desc[UR4][R6.64], R9 ;  /* 0x0000000906007986 */ /* 0x000fe2000c101904 */
[----:B------:R-:W-:Y:S05]  /*00d0*/  EXIT ;  /* 0x000000000000794d */ /* 0x000fea0003800000 */
.L_x_0:
[----:B------:R-:W-:-:S00]  /*00e0*/  BRA `(.L_x_0) ;  /* 0xfffffffc00fc7947 */ /* 0x000fc0000383ffff */
[----:B------:R-:W-:-:S00]  /*00f0*/  NOP ;  /* 0x0000000000007918 */ /* 0x000fc00000000000 */
        /* <DEDUP_REMOVED lines=8> */
.L_x_45:


//--------------------- .text._Z26intersections_z_kernel_alt4vec3fPK8triangleiPf --------------------------
	.section	.text._Z26intersections_z_kernel_alt4vec3fPK8triangleiPf,"ax",@progbits
	.align	128
        .global         _Z26intersections_z_kernel_alt4vec3fPK8triangleiPf
        .type           _Z26intersections_z_kernel_alt4vec3fPK8triangleiPf,@function
        .size           _Z26intersections_z_kernel_alt4vec3fPK8triangleiPf,(.L_x_43 - _Z26intersections_z_kernel_alt4vec3fPK8triangleiPf)
        .other          _Z26intersections_z_kernel_alt4vec3fPK8triangleiPf,@"STO_CUDA_ENTRY STV_DEFAULT"
_Z26intersections_z_kernel_alt4vec3fPK8triangleiPf:
.text._Z26intersections_z_kernel_alt4vec3fPK8triangleiPf:
[----:B------:R-:W-:Y:S01]  /*0000*/  LDC R1, c[0x0][0x37c] ;  /* 0x0000df00ff017b82 */ /* 0x000fe20000000800 */
[----:B------:R-:W0:Y:S07]  /*0010*/  S2R R3, SR_TID.X ;  /* 0x0000000000037919 */ /* 0x000e2e0000002100 */
[----:B------:R-:W0:Y:S01]  /*0020*/  S2UR UR4, SR_CTAID.X ;  /* 0x00000000000479c3 */ /* 0x000e220000002500 */
[----:B------:R-:W1:Y:S07]  /*0030*/  LDCU UR5, c[0x0][0x398] ;  /* 0x00007300ff0577ac */ /* 0x000e6e0008000800 */
[----:B------:R-:W0:Y:S02]  /*0040*/  LDC R4, c[0x0][0x360] ;  /* 0x0000d800ff047b82 */ /* 0x000e240000000800 */
[----:B0-----:R-:W-:-:S05]  /*0050*/  IMAD R4, R4, UR4, R3 ;  /* 0x0000000404047c24 */ /* 0x001fca000f8e0203 */
[----:B-1----:R-:W-:-:S13]  /*0060*/  ISETP.GE.AND P0, PT, R4, UR5, PT ;  /* 0x0000000504007c0c */ /* 0x002fda000bf06270 */
[----:B------:R-:W-:Y:S05]  /*0070*/  @P0 EXIT ;  /* 0x000000000000094d */ /* 0x000fea0003800000 */
[----:B------:R-:W0:Y:S01]  /*0080*/  LDC.64 R2, c[0x0][0x390] ;  /* 0x0000e400ff027b82 */ /* 0x000e220000000a00 */
[----:B------:R-:W1:Y:S01]  /*0090*/  LDCU.64 UR4, c[0x0][0x358] ;  /* 0x00006b00ff0477ac */ /* 0x000e620008000a00 */
[----:B------:R-:W2:Y:S01]  /*00a0*/  LDCU.64 UR6, c[0x0][0x380] ;  /* 0x00007000ff0677ac */ /* 0x000ea20008000a00 */
[----:B------:R-:W3:Y:S01]  /*00b0*/  LDCU UR8, c[0x0][0x388] ;  /* 0x00007100ff0877ac */ /* 0x000ee20008000800 */
[----:B0-----:R-:W-:-:S05]  /*00c0*/  IMAD.WIDE R2, R4, 0x24, R2 ;  /* 0x0000002404027825 */ /* 0x001fca00078e0202 */
[----:B-1----:R-:W2:Y:S04]  /*00d0*/  LDG.E R5, desc[UR4][R2.64+0xc] ;  /* 0x00000c0402057981 */ /* 0x002ea8000c1e1900 */
[----:B------:R-:W3:Y:S04]  /*00e0*/  LDG.E R12, desc[UR4][R2.64+0x20] ;  /* 0x00002004020c7981 */ /* 0x000ee8000c1e1900 */
[----:B------:R-:W4:Y:S04]  /*00f0*/  LDG.E R13, desc[UR4][R2.64+0x14] ;  /* 0x00001404020d7981 */ /* 0x000f28000c1e1900 */
[----:B------:R-:W5:Y:S04]  /*0100*/  LDG.E R6, desc[UR4][R2.64+0x1c] ;  /* 0x00001c0402067981 */ /* 0x000f68000c1e1900 */
[----:B------:R-:W5:Y:S04]  /*0110*/  LDG.E R7, desc[UR4][R2.64+0x18] ;  /* 0x0000180402077981 */ /* 0x000f68000c1e1900 */
[----:B------:R-:W5:Y:S04]  /*0120*/  LDG.E R8, desc[UR4][R2.64+0x10] ;  /* 0x0000100402087981 */ /* 0x000f68000c1e1900 */
[----:B------:R-:W5:Y:S04]  /*0130*/  LDG.E R9, desc[UR4][R2.64+0x4] ;  /* 0x0000040402097981 */ /* 0x000f68000c1e1900 */
[----:B------:R-:W5:Y:S04]  /*0140*/  LDG.E R10, desc[UR4][R2.64] ;  /* 0x00000004020a7981 */ /* 0x000f68000c1e1900 */
[----:B------:R0:W5:Y:S01]  /*0150*/  LDG.E R14, desc[UR4][R2.64+0x8] ;  /* 0x00000804020e7981 */ /* 0x000162000c1e1900 */
[----:B------:R-:W-:Y:S01]  /*0160*/  HFMA2 R16, -RZ, RZ, 1.541015625, -0.052093505859375 ;  /* 0x3e2aaaabff107431 */ /* 0x000fe200000001ff */
[----:B------:R-:W-:Y:S01]  /*0170*/  BSSY.RECONVERGENT B0, `(.L_x_1) ;  /* 0x000001e000007945 */ /* 0x000fe20003800200 */
[----:B--2---:R-:W-:Y:S01]  /*0180*/  FADD R5, R5, -UR6 ;  /* 0x8000000605057e21 */ /* 0x004fe20008000000 */
[----:B---3--:R-:W-:Y:S01]  /*0190*/  FADD R11, R12, -UR8 ;  /* 0x800000080c0b7e21 */ /* 0x008fe20008000000 */
[----:B----4-:R-:W-:-:S03]  /*01a0*/  FADD R0, R13, -UR8 ;  /* 0x800000080d007e21 */ /* 0x010fc60008000000 */
[----:B------:R-:W-:Y:S01]  /*01b0*/  FMUL R17, R5, R11 ;  /* 0x0000000b05117220 */ /* 0x000fe20000400000 */
[----:B-----5:R-:W-:Y:S01]  /*01c0*/  FADD R6, R6, -UR7 ;  /* 0x8000000706067e21 */ /* 0x020fe20008000000 */
[----:B------:R-:W-:-:S03]  /*01d0*/  FADD R7, R7, -UR6 ;  /* 0x8000000607077e21 */ /* 0x000fc60008000000 */
[----:B------:R-:W-:Y:S01]  /*01e0*/  FMUL R15, R0, R6 ;  /* 0x00000006000f7220 */ /* 0x000fe20000400000 */
[----:B------:R-:W-:Y:S01]  /*01f0*/  FADD R8, R8, -UR7 ;  /* 0x8000000708087e21 */ /* 0x000fe20008000000 */
[----:B------:R-:W-:Y:S01]  /*0200*/  FFMA R0, R0, R7, -R17 ;  /* 0x0000000700007223 */ /* 0x000fe20000000811 */
[----:B------:R-:W-:Y:S02]  /*0210*/  FADD R9, R9, -UR7 ;  /* 0x8000000709097e21 */ /* 0x000fe40008000000 */
[C---:B------:R-:W-:Y:S01]  /*0220*/  FFMA R15, R8.reuse, R11, -R15 ;  /* 0x0000000b080f7223 */ /* 0x040fe2000000080f */
[----:B0-----:R-:W-:Y:S01]  /*0230*/  FMUL R2, R8, R7 ;  /* 0x0000000708027220 */ /* 0x001fe20000400000 */
[----:B------:R-:W-:Y:S01]  /*0240*/  MOV R11, 0x40c00000 ;  /* 0x40c00000000b7802 */ /* 0x000fe20000000f00 */
[----:B------:R-:W-:Y:S01]  /*0250*/  FADD R10, R10, -UR6 ;  /* 0x800000060a0a7e21 */ /* 0x000fe20008000000 */
[----:B------:R-:W-:Y:S01]  /*0260*/  FMUL R3, R9, R0 ;  /* 0x0000000009037220 */ /* 0x000fe20000400000 */
[----:B------:R-:W-:Y:S01]  /*0270*/  FFMA R19, R5, R6, -R2 ;  /* 0x0000000605137223 */ /* 0x000fe20000000802 */
[----:B------:R-:W-:-:S02]  /*0280*/  FADD R0, R14, -UR8 ;  /* 0x800000080e007e21 */ /* 0x000fc40008000000 */
[----:B------:R-:W-:Y:S01]  /*0290*/  FFMA R3, R10, R15, R3 ;  /* 0x0000000f0a037223 */ /* 0x000fe20000000003 */
[----:B------:R-:W-:-:S03]  /*02a0*/  FFMA R2, R16, -R11, 1 ;  /* 0x3f80000010027423 */ /* 0x000fc6000000080b */
[----:B------:R-:W-:Y:S01]  /*02b0*/  FFMA R23, R0, R19, R3 ;  /* 0x0000001300177223 */ /* 0x000fe20000000003 */
[----:B------:R-:W-:-:S03]  /*02c0*/  FFMA R2, R2, R16, 0.16666667163372039795 ;  /* 0x3e2aaaab02027423 */ /* 0x000fc60000000010 */
[----:B------:R-:W0:Y:S01]  /*02d0*/  FCHK P0, R23, 6 ;  /* 0x40c0000017007902 */ /* 0x000e220000000000 */
[----:B------:R-:W-:-:S04]  /*02e0*/  FFMA R18, R23, R2, RZ ;  /* 0x0000000217127223 */ /* 0x000fc800000000ff */
[----:B------:R-:W-:-:S04]  /*02f0*/  FFMA R3, R18, -6, R23 ;  /* 0xc0c0000012037823 */ /* 0x000fc80000000017 */
[----:B------:R-:W-:Y:S01]  /*0300*/  FFMA R18, R2, R3, R18 ;  /* 0x0000000302127223 */ /* 0x000fe20000000012 */
[----:B0-----:R-:W-:Y:S06]  /*0310*/  @!P0 BRA `(.L_x_2) ;  /* 0x00000000000c8947 */ /* 0x001fec0003800000 */
[----:B------:R-:W-:-:S07]  /*0320*/  MOV R2, 0x340 ;  /* 0x0000034000027802 */ /* 0x000fce0000000f00 */
[----:B------:R-:W-:Y:S05]  /*0330*/  CALL.REL.NOINC `($__internal_0_$__cuda_sm3x_div_rn_noftz_f32_slowpath) ;  /* 0x0000000400d07944 */ /* 0x000fea0003c00000 */
[----:B------:R-:W-:-:S07]  /*0340*/  MOV R18, R0 ;  /* 0x0000000000127202 */ /* 0x000fce0000000f00 */
.L_x_2:
[----:B------:R-:W-:Y:S05]  /*0350*/  BSYNC.RECONVERGENT B0 ;  /* 0x0000000000007941 */ /* 0x000fea0003800200 */
.L_x_1:
[----:B------:R-:W0:Y:S01]  /*0360*/  LDCU UR6, c[0x0][0x38c] ;  /* 0x00007180ff0677ac */ /* 0x000e220008000800 */
[----:B------:R-:W-:Y:S01]  /*0370*/  HFMA2 R2, -RZ, RZ, 1.541015625, -0.052093505859375 ;  /* 0x3e2aaaabff027431 */ /* 0x000fe200000001ff */
[----:B------:R-:W-:Y:S01]  /*0380*/  BSSY.RECONVERGENT B0, `(.L_x_3) ;  /* 0x0000015000007945 */ /* 0x000fe20003800200 */
[----:B0-----:R-:W-:Y:S01]  /*0390*/  FADD R12, R12, -UR6 ;  /* 0x800000060c0c7e21 */ /* 0x001fe20008000000 */
[----:B------:R-:W-:Y:S01]  /*03a0*/  FADD R13, R13, -UR6 ;  /* 0x800000060d0d7e21 */ /* 0x000fe20008000000 */
[----:B------:R-:W-:Y:S02]  /*03b0*/  FADD R14, R14, -UR6 ;  /* 0x800000060e0e7e21 */ /* 0x000fe40008000000 */
[----:B------:R-:W-:Y:S01]  /*03c0*/  FMUL R0, R5, R12 ;  /* 0x0000000c05007220 */ /* 0x000fe20000400000 */
[----:B------:R-:W-:-:S03]  /*03d0*/  FMUL R3, R6, R13 ;  /* 0x0000000d06037220 */ /* 0x000fc60000400000 */
[----:B------:R-:W-:Y:S01]  /*03e0*/  FFMA R0, R7, R13, -R0 ;  /* 0x0000000d07007223 */ /* 0x000fe20000000800 */
[----:B------:R-:W-:-:S03]  /*03f0*/  FFMA R3, R8, R12, -R3 ;  /* 0x0000000c08037223 */ /* 0x000fc60000000803 */
[----:B------:R-:W-:-:S04]  /*0400*/  FMUL R15, R9, R0 ;  /* 0x00000000090f7220 */ /* 0x000fc80000400000 */
        /* <DEDUP_REMOVED lines=12> */
.L_x_4:
[----:B------:R-:W-:Y:S05]  /*04d0*/  BSYNC.RECONVERGENT B0 ;  /* 0x0000000000007941 */ /* 0x000fea0003800200 */
.L_x_3:
[----:B------:R-:W-:-:S05]  /*04e0*/  FMUL R3, R3, R18 ;  /* 0x0000001203037220 */ /* 0x000fca0000400000 */
[----:B------:R-:W-:-:S13]  /*04f0*/  FSETP.GTU.AND P0, PT, R3, RZ, PT ;  /* 0x000000ff0300720b */ /* 0x000fda0003f0c000 */
[----:B------:R-:W-:Y:S05]  /*0500*/  @P0 EXIT ;  /* 0x000000000000094d */ /* 0x000fea0003800000 */
[----:B------:R-:W0:Y:S01]  /*0510*/  LDC.64 R18, c[0x0][0x388] ;  /* 0x0000e200ff127b82 */ /* 0x000e220000000a00 */
[----:B------:R-:W-:Y:S01]  /*0520*/  HFMA2 R16, -RZ, RZ, 1.541015625, -0.052093505859375 ;  /* 0x3e2aaaabff107431 */ /* 0x000fe200000001ff */
[----:B------:R-:W-:Y:S06]  /*0530*/  BSSY.RECONVERGENT B0, `(.L_x_5) ;  /* 0x0000018000007945 */ /* 0x000fec0003800200 */
[----:B------:R-:W1:Y:S01]  /*0540*/  LDC.64 R2, c[0x0][0x380] ;  /* 0x0000e000ff027b82 */ /* 0x000e620000000a00 */
[----:B------:R-:W-:-:S04]  /*0550*/  FFMA R21, R16, -R11, 1 ;  /* 0x3f80000010157423 */ /* 0x000fc8000000080b */
[----:B------:R-:W-:Y:S01]  /*0560*/  FFMA R21, R21, R16, 0.16666667163372039795 ;  /* 0x3e2aaaab15157423 */ /* 0x000fe20000000010 */
[----:B0-----:R-:W-:-:S04]  /*0570*/  FADD R18, R18, -R19 ;  /* 0x8000001312127221 */ /* 0x001fc80000000000 */
[----:B------:R-:W-:Y:S01]  /*0580*/  FMUL R0, R5, R18 ;  /* 0x0000001205007220 */ /* 0x000fe20000400000 */
[----:B-1----:R-:W-:Y:S01]  /*0590*/  FADD R19, R2, -R2 ;  /* 0x8000000202137221 */ /* 0x002fe20000000000 */
[----:B------:R-:W-:-:S03]  /*05a0*/  FADD R20, R3, -R3 ;  /* 0x8000000303147221 */ /* 0x000fc60000000000 */
[CC--:B------:R-:W-:Y:S01]  /*05b0*/  FFMA R0, R13.reuse, R19.reuse, -R0 ;  /* 0x000000130d007223 */ /* 0x0c0fe20000000800 */
[----:B------:R-:W-:Y:S01]  /*05c0*/  FMUL R3, R13, R20 ;  /* 0x000000140d037220 */ /* 0x000fe20000400000 */
[C---:B------:R-:W-:Y:S02]  /*05d0*/  FMUL R2, R8.reuse, R19 ;  /* 0x0000001308027220 */ /* 0x040fe40000400000 */
[----:B------:R-:W-:Y:S01]  /*05e0*/  FMUL R17, R9, R0 ;  /* 0x0000000009117220 */ /* 0x000fe20000400000 */
[----:B------:R-:W-:Y:S01]  /*05f0*/  FFMA R3, R8, R18, -R3 ;  /* 0x0000001208037223 */ /* 0x000fe20000000803 */
[----:B------:R-:W-:-:S03]  /*0600*/  FFMA R15, R5, R20, -R2 ;  /* 0x00000014050f7223 */ /* 0x000fc60000000802 */
[----:B------:R-:W-:-:S04]  /*0610*/  FFMA R3, R10, R3, R17 ;  /* 0x000000030a037223 */ /* 0x000fc80000000011 */
[----:B------:R-:W-:-:S04]  /*0620*/  FFMA R23, R14, R15, R3 ;  /* 0x0000000f0e177223 */ /* 0x000fc80000000003 */
        /* <DEDUP_REMOVED lines=8> */
.L_x_6:
[----:B------:R-:W-:Y:S05]  /*06b0*/  BSYNC.RECONVERGENT B0 ;  /* 0x0000000000007941 */ /* 0x000fea0003800200 */
.L_x_5:
[C---:B------:R-:W-:Y:S01]  /*06c0*/  FMUL R3, R7.reuse, R18 ;  /* 0x0000001207037220 */ /* 0x040fe20000400000 */
[-C--:B------:R-:W-:Y:S01]  /*06d0*/  FMUL R2, R6, R19.reuse ;  /* 0x0000001306027220 */ /* 0x080fe20000400000 */
[----:B------:R-:W-:Y:S01]  /*06e0*/  HFMA2 R16, -RZ, RZ, 1.541015625, -0.052093505859375 ;  /* 0x3e2aaaabff107431 */ /* 0x000fe200000001ff */
[----:B------:R-:W-:Y:S01]  /*06f0*/  BSSY.RECONVERGENT B0, `(.L_x_7) ;  /* 0x0000012000007945 */ /* 0x000fe20003800200 */
[C---:B------:R-:W-:Y:S01]  /*0700*/  FFMA R15, R12.reuse, R19, -R3 ;  /* 0x000000130c0f7223 */ /* 0x040fe20000000803 */
[-C--:B------:R-:W-:Y:S01]  /*0710*/  FMUL R3, R12, R20.reuse ;  /* 0x000000140c037220 */ /* 0x080fe20000400000 */
[----:B------:R-:W-:Y:S02]  /*0720*/  FFMA R2, R7, R20, -R2 ;  /* 0x0000001407027223 */ /* 0x000fe40000000802 */
[----:B------:R-:W-:Y:S01]  /*0730*/  FMUL R8, R8, R15 ;  /* 0x0000000f08087220 */ /* 0x000fe20000400000 */
[----:B------:R-:W-:-:S04]  /*0740*/  FFMA R0, R6, R18, -R3 ;  /* 0x0000001206007223 */ /* 0x000fc80000000803 */
        /* <DEDUP_REMOVED lines=12> */
.L_x_8:
[----:B------:R-:W-:Y:S05]  /*0810*/  BSYNC.RECONVERGENT B0 ;  /* 0x0000000000007941 */ /* 0x000fea0003800200 */
.L_x_7:
[----:B------:R-:W-:Y:S01]  /*0820*/  FMUL R3, R10, R18 ;  /* 0x000000120a037220 */ /* 0x000fe20000400000 */
[C---:B------:R-:W-:Y:S01]  /*0830*/  FMUL R0, R14.reuse, R20 ;  /* 0x000000140e007220 */ /* 0x040fe20000400000 */
[----:B------:R-:W-:Y:S01]  /*0840*/  HFMA2 R2, -RZ, RZ, 1.541015625, -0.052093505859375 ;  /* 0x3e2aaaabff027431 */ /* 0x000fe200000001ff */
[----:B------:R-:W-:Y:S01]  /*0850*/  BSSY.RECONVERGENT B0, `(.L_x_9) ;  /* 0x0000011000007945 */ /* 0x000fe20003800200 */
[-C--:B------:R-:W-:Y:S01]  /*0860*/  FFMA R3, R14, R19.reuse, -R3 ;  /* 0x000000130e037223 */ /* 0x080fe20000000803 */
[C---:B------:R-:W-:Y:S01]  /*0870*/  FMUL R19, R9.reuse, R19 ;  /* 0x0000001309137220 */ /* 0x040fe20000400000 */
[----:B------:R-:W-:Y:S02]  /*0880*/  FFMA R0, R9, R18, -R0 ;  /* 0x0000001209007223 */ /* 0x000fe40000000800 */
[----:B------:R-:W-:Y:S01]  /*0890*/  FMUL R6, R6, R3 ;  /* 0x0000000306067220 */ /* 0x000fe20000400000 */
[----:B------:R-:W-:-:S03]  /*08a0*/  FFMA R19, R10, R20, -R19 ;  /* 0x000000140a137223 */ /* 0x000fc60000000813 */
        /* <DEDUP_REMOVED lines=11> */
.L_x_10:
[----:B------:R-:W-:Y:S05]  /*0960*/  BSYNC.RECONVERGENT B0 ;  /* 0x0000000000007941 */ /* 0x000fea0003800200 */
.L_x_9:
[----:B------:R-:W-:-:S04]  /*0970*/  FSETP.GE.AND P0, PT, R5, RZ, PT ;  /* 0x000000ff0500720b */ /* 0x000fc80003f06000 */
[----:B------:R-:W-:-:S04]  /*0980*/  FSETP.LTU.OR P0, PT, R21, RZ, !P0 ;  /* 0x000000ff1500720b */ /* 0x000fc80004709400 */
[----:B------:R-:W-:-:S13]  /*0990*/  FSETP.LTU.OR P0, PT, R0, RZ, P0 ;  /* 0x000000ff0000720b */ /* 0x000fda0000709400 */
[----:B------:R-:W0:Y:S01]  /*09a0*/  @!P0 LDC.64 R2, c[0x0][0x3a0] ;  /* 0x0000e800ff028b82 */ /* 0x000e220000000a00 */
[----:B------:R-:W-:Y:S01]  /*09b0*/  @!P0 MOV R7, 0x3f800000 ;  /* 0x3f80000000078802 */ /* 0x000fe20000000f00 */
[----:B0-----:R-:W-:-:S05]  /*09c0*/  @!P0 IMAD.WIDE R2, R4, 0x4, R2 ;  /* 0x0000000404028825 */ /* 0x001fca00078e0202 */
[----:B------:R0:W-:Y:S01]  /*09d0*/  @!P0 STG.E desc[UR4][R2.64], R7 ;  /* 0x0000000702008986 */ /* 0x0001e2000c101904 */
[----:B------:R-:W-:Y:S05]  /*09e0*/  @!P0 EXIT ;  /* 0x000000000000894d */ /* 0x000fea0003800000 */
[----:B------:R-:W-:-:S04]  /*09f0*/  FSETP.GEU.AND P0, PT, R5, RZ, PT ;  /* 0x000000ff0500720b */ /* 0x000fc80003f0e000 */
[----:B------:R-:W-:-:S04]  /*0a00*/  FSETP.GEU.OR P0, PT, R21, RZ, P0 ;  /* 0x000000ff1500720b */ /* 0x000fc8000070e400 */
[----:B------:R-:W-:-:S13]  /*0a10*/  FSETP.GEU.OR P0, PT, R0, RZ, P0 ;  /* 0x000000ff0000720b */ /* 0x000fda000070e400 */
[----:B------:R-:W-:Y:S05]  /*0a20*/  @P0 EXIT ;  /* 0x000000000000094d */ /* 0x000fea0003800000 */
[----:B0-----:R-:W0:Y:S01]  /*0a30*/  LDC.64 R2, c[0x0][0x3a0] ;  /* 0x0000e800ff027b82 */ /* 0x001e220000000a00 */
[----:B------:R-:W-:Y:S02]  /*0a40*/  HFMA2 R5, -RZ, RZ, 1.875, 0 ;  /* 0x3f800000ff057431 */ /* 0x000fe400000001ff */
[----:B0-----:R-:W-:-:S05]  /*0a50*/  IMAD.WIDE R2, R4, 0x4, R2 ;  /* 0x0000000404027825 */ /* 0x001fca00078e0202 */
[----:B------:R-:W-:Y:S01]  /*0a60*/  STG.E desc[UR4][R2.64], R5 ;  /* 0x0000000502007986 */ /* 0x000fe2000c101904 */
[----:B------:R-:W-:Y:S05]  /*0a70*/  EXIT ;  /* 0x000000000000794d */ /* 0x000fea0003800000 */
        .weak           $__internal_0_$__cuda_sm3x_div_rn_noftz_f32_slowpath
        .type           $__internal_0_$__cuda_sm3x_div_rn_noftz_f32_slowpath,@function
        .size           $__internal_0_$__cuda_sm3x_div_rn_noftz_f32_slowpath,(.L_x_43 - $__internal_0_$__cuda_sm3x_div_rn_noftz_f32_slowpath)
$__internal_0_$__cuda_sm3x_div_rn_noftz_f32_slowpath:
[----:B------:R-:W-:Y:S01]  /*0a80*/  SHF.R.U32.HI R3, RZ, 0x17, R11 ;  /* 0x00000017ff037819 */ /* 0x000fe2000001160b */
[----:B------:R-:W-:Y:S01]  /*0a90*/  BSSY.RECONVERGENT B1, `(.L_x_11) ;  /* 0x0000065000017945 */ /* 0x000fe20003800200 */
[----:B------:R-:W-:Y:S02]  /*0aa0*/  SHF.R.U32.HI R16, RZ, 0x17, R23 ;  /* 0x00000017ff107819 */ /* 0x000fe40000011617 */
[----:B------:R-:W-:Y:S02]  /*0ab0*/  LOP3.LUT R3, R3, 0xff, RZ, 0xc0, !PT ;  /* 0x000000ff03037812 */ /* 0x000fe400078ec0ff */
[----:B------:R-:W-:Y:S02]  /*0ac0*/  LOP3.LUT R16, R16, 0xff, RZ, 0xc0, !PT ;  /* 0x000000ff10107812 */ /* 0x000fe400078ec0ff */
[----:B------:R-:W-:Y:S02]  /*0ad0*/  IADD3 R0, PT, PT, R3, -0x1, RZ ;  /* 0xffffffff03007810 */ /* 0x000fe40007ffe0ff */
[----:B------:R-:W-:-:S02]  /*0ae0*/  IADD3 R17, PT, PT, R16, -0x1, RZ ;  /* 0xffffffff10117810 */ /* 0x000fc40007ffe0ff */
[----:B------:R-:W-:Y:S02]  /*0af0*/  ISETP.GT.U32.AND P0, PT, R0, 0xfd, PT ;  /* 0x000000fd0000780c */ /* 0x000fe40003f04070 */
[----:B------:R-:W-:Y:S02]  /*0b00*/  MOV R22, 0x40c00000 ;  /* 0x40c0000000167802 */ /* 0x000fe40000000f00 */
[----:B------:R-:W-:-:S13]  /*0b10*/  ISETP.GT.U32.OR P0, PT, R17, 0xfd, P0 ;  /* 0x000000fd1100780c */ /* 0x000fda0000704470 */
[----:B------:R-:W-:Y:S01]  /*0b20*/  @!P0 MOV R15, RZ ;  /* 0x000000ff000f8202 */ /* 0x000fe20000000f00 */
[----:B------:R-:W-:Y:S06]  /*0b30*/  @!P0 BRA `(.L_x_12) ;  /* 0x0000000000648947 */ /* 0x000fec0003800000 */
[----:B------:R-:W-:Y:S01]  /*0b40*/  HFMA2 R0, -RZ, RZ, 2.375, 0 ;  /* 0x40c00000ff007431 */ /* 0x000fe200000001ff */
[----:B------:R-:W-:-:S04]  /*0b50*/  FSETP.GTU.FTZ.AND P0, PT, |R23|, +INF , PT ;  /* 0x7f8000001700780b */ /* 0x000fc80003f1c200 */
[----:B------:R-:W-:-:S04]  /*0b60*/  FSETP.GTU.FTZ.AND P1, PT, |R0|, +INF , PT ;  /* 0x7f8000000000780b */ /* 0x000fc80003f3c200 */
[----:B------:R-:W-:-:S13]  /*0b70*/  PLOP3.LUT P0, PT, P0, P1, PT, 0xf8, 0x8f ;  /* 0x00000000008f781c */ /* 0x000fda0000703f70 */
[----:B------:R-:W-:Y:S05]  /*0b80*/  @P0 BRA `(.L_x_13) ;  /* 0x0000000400500947 */ /* 0x000fea0003800000 */
[----:B------:R-:W-:-:S13]  /*0b90*/  LOP3.LUT P0, RZ, R22, 0x7fffffff, R23, 0xc8, !PT ;  /* 0x7fffffff16ff7812 */ /* 0x000fda000780c817 */
[----:B------:R-:W-:Y:S05]  /*0ba0*/  @!P0 BRA `(.L_x_14) ;  /* 0x0000000400408947 */ /* 0x000fea0003800000 */
[C---:B------:R-:W-:Y:S02]  /*0bb0*/  FSETP.NEU.FTZ.AND P2, PT, |R23|.reuse, +INF , PT ;  /* 0x7f8000001700780b */ /* 0x040fe40003f5d200 */
[----:B------:R-:W-:Y:S02]  /*0bc0*/  FSETP.NEU.FTZ.AND P1, PT, |R0|, +INF , PT ;  /* 0x7f8000000000780b */ /* 0x000fe40003f3d200 */
[----:B------:R-:W-:-:S11]  /*0bd0*/  FSETP.NEU.FTZ.AND P0, PT, |R23|, +INF , PT ;  /* 0x7f8000001700780b */ /* 0x000fd60003f1d200 */
[----:B------:R-:W-:Y:S05]  /*0be0*/  @!P1 BRA !P2, `(.L_x_14) ;  /* 0x0000000400309947 */ /* 0x000fea0005000000 */
[----:B------:R-:W-:-:S04]  /*0bf0*/  LOP3.LUT P2, RZ, R23, 0x7fffffff, RZ, 0xc0, !PT ;  /* 0x7fffffff17ff7812 */ /* 0x000fc8000784c0ff */
[----:B------:R-:W-:-:S13]  /*0c00*/  PLOP3.LUT P1, PT, P1, P2, PT, 0x2f, 0xf2 ;  /* 0x0000000000f2781c */ /* 0x000fda0000f24577 */
[----:B------:R-:W-:Y:S05]  /*0c10*/  @P1 BRA `(.L_x_15) ;  /* 0x00000004001c1947 */ /* 0x000fea0003800000 */
[----:B------:R-:W-:-:S04]  /*0c20*/  LOP3.LUT P1, RZ, R22, 0x7fffffff, RZ, 0xc0, !PT ;  /* 0x7fffffff16ff7812 */ /* 0x000fc8000782c0ff */
[----:B------:R-:W-:-:S13]  /*0c30*/  PLOP3.LUT P0, PT, P0, P1, PT, 0x2f, 0xf2 ;  /* 0x0000000000f2781c */ /* 0x000fda0000702577 */
[----:B------:R-:W-:Y:S05]  /*0c40*/  @P0 BRA `(.L_x_16) ;  /* 0x0000000400040947 */ /* 0x000fea0003800000 */
[----:B------:R-:W-:Y:S02]  /*0c50*/  ISETP.GE.AND P0, PT, R17, RZ, PT ;  /* 0x000000ff1100720c */ /* 0x000fe40003f06270 */
[----:B------:R-:W-:-:S04]  /*0c60*/  IADD3 R15, PT, PT, R3, -0x1, RZ ;  /* 0xffffffff030f7810 */ /* 0x000fc80007ffe0ff */
[----:B------:R-:W-:-:S07]  /*0c70*/  ISETP.GE.AND P1, PT, R15, RZ, PT ;  /* 0x000000ff0f00720c */ /* 0x000fce0003f26270 */
[----:B------:R-:W-:Y:S01]  /*0c80*/  @P0 MOV R15, RZ ;  /* 0x000000ff000f0202 */ /* 0x000fe20000000f00 */
[----:B------:R-:W-:Y:S01]  /*0c90*/  @!P0 FFMA R23, R23, 1.84467440737095516160e+19, RZ ;  /* 0x5f80000017178823 */ /* 0x000fe200000000ff */
[----:B------:R-:W-:-:S04]  /*0ca0*/  @!P0 MOV R15, 0xffffffc0 ;  /* 0xffffffc0000f8802 */ /* 0x000fc80000000f00 */
[----:B------:R-:W-:Y:S01]  /*0cb0*/  @!P1 FFMA R22, R0, 1.84467440737095516160e+19, RZ ;  /* 0x5f80000000169823 */ /* 0x000fe200000000ff */
[----:B------:R-:W-:-:S07]  /*0cc0*/  @!P1 IADD3 R15, PT, PT, R15, 0x40, RZ ;  /* 0x000000400f0f9810 */ /* 0x000fce0007ffe0ff */
.L_x_12:
[----:B------:R-:W-:Y:S01]  /*0cd0*/  LEA R17, R3, 0xc0800000, 0x17 ;  /* 0xc080000003117811 */ /* 0x000fe200078eb8ff */
[----:B------:R-:W-:Y:S01]  /*0ce0*/  BSSY.RECONVERGENT B2, `(.L_x_17) ;  /* 0x0000036000027945 */ /* 0x000fe20003800200 */
[----:B------:R-:W-:Y:S02]  /*0cf0*/  IADD3 R16, PT, PT, R16, -0x7f, RZ ;  /* 0xffffff8110107810 */ /* 0x000fe40007ffe0ff */
[----:B------:R-:W-:-:S03]  /*0d00*/  IADD3 R26, PT, PT, -R17, R22, RZ ;  /* 0x00000016111a7210 */ /* 0x000fc60007ffe1ff */
[----:B------:R-:W-:Y:S01]  /*0d10*/  IMAD R0, R16, -0x800000, R23 ;  /* 0xff80000010007824 */ /* 0x000fe200078e0217 */
[----:B------:R-:W0:Y:S01]  /*0d20*/  MUFU.RCP R22, R26 ;  /* 0x0000001a00167308 */ /* 0x000e220000001000 */
[----:B------:R-:W-:Y:S01]  /*0d30*/  FADD.FTZ R17, -R26, -RZ ;  /* 0x800000ff1a117221 */ /* 0x000fe20000010100 */
[----:B------:R-:W-:-:S04]  /*0d40*/  IADD3 R16, PT, PT, R16, 0x7f, -R3 ;  /* 0x0000007f10107810 */ /* 0x000fc80007ffe803 */
[----:B------:R-:W-:Y:S01]  /*0d50*/  IADD3 R15, PT, PT, R16, R15, RZ ;  /* 0x0000000f100f7210 */ /* 0x000fe20007ffe0ff */
[----:B0-----:R-:W-:-:S04]  /*0d60*/  FFMA R25, R22, R17, 1 ;  /* 0x3f80000016197423 */ /* 0x001fc80000000011 */
[----:B------:R-:W-:-:S04]  /*0d70*/  FFMA R23, R22, R25, R22 ;  /* 0x0000001916177223 */ /* 0x000fc80000000016 */
[----:B------:R-:W-:-:S04]  /*0d80*/  FFMA R22, R0, R23, RZ ;  /* 0x0000001700167223 */ /* 0x000fc800000000ff */
[----:B------:R-:W-:-:S04]  /*0d90*/  FFMA R24, R17, R22, R0 ;  /* 0x0000001611187223 */ /* 0x000fc80000000000 */
[----:B------:R-:W-:-:S04]  /*0da0*/  FFMA R24, R23, R24, R22 ;  /* 0x0000001817187223 */ /* 0x000fc80000000016 */
[----:B------:R-:W-:-:S04]  /*0db0*/  FFMA R17, R17, R24, R0 ;  /* 0x0000001811117223 */ /* 0x000fc80000000000 */
[----:B------:R-:W-:-:S05]  /*0dc0*/  FFMA R0, R23, R17, R24 ;  /* 0x0000001117007223 */ /* 0x000fca0000000018 */
[----:B------:R-:W-:-:S04]  /*0dd0*/  SHF.R.U32.HI R3, RZ, 0x17, R0 ;  /* 0x00000017ff037819 */ /* 0x000fc80000011600 */
[----:B------:R-:W-:-:S04]  /*0de0*/  LOP3.LUT R16, R3, 0xff, RZ, 0xc0, !PT ;  /* 0x000000ff03107812 */ /* 0x000fc800078ec0ff */
[----:B------:R-:W-:-:S04]  /*0df0*/  IADD3 R3, PT, PT, R16, R15, RZ ;  /* 0x0000000f10037210 */ /* 0x000fc80007ffe0ff */
[----:B------:R-:W-:-:S04]  /*0e00*/  IADD3 R16, PT, PT, R3, -0x1, RZ ;  /* 0xffffffff03107810 */ /* 0x000fc80007ffe0ff */
[----:B------:R-:W-:-:S13]  /*0e10*/  ISETP.GE.U32.AND P0, PT, R16, 0xfe, PT ;  /* 0x000000fe1000780c */ /* 0x000fda0003f06070 */
[----:B------:R-:W-:Y:S05]  /*0e20*/  @!P0 BRA `(.L_x_18) ;  /* 0x0000000000808947 */ /* 0x000fea0003800000 */
[----:B------:R-:W-:-:S13]  /*0e30*/  ISETP.GT.AND P0, PT, R3, 0xfe, PT ;  /* 0x000000fe0300780c */ /* 0x000fda0003f04270 */
[----:B------:R-:W-:Y:S05]  /*0e40*/  @P0 BRA `(.L_x_19) ;  /* 0x00000000006c0947 */ /* 0x000fea0003800000 */
[----:B------:R-:W-:-:S13]  /*0e50*/  ISETP.GE.AND P0, PT, R3, 0x1, PT ;  /* 0x000000010300780c */ /* 0x000fda0003f06270 */
[----:B------:R-:W-:Y:S05]  /*0e60*/  @P0 BRA `(.L_x_20) ;  /* 0x0000000000740947 */ /* 0x000fea0003800000 */
[----:B------:R-:W-:Y:S02]  /*0e70*/  ISETP.GE.AND P0, PT, R3, -0x18, PT ;  /* 0xffffffe80300780c */ /* 0x000fe40003f06270 */
[----:B------:R-:W-:-:S11]  /*0e80*/  LOP3.LUT R0, R0, 0x80000000, RZ, 0xc0, !PT ;  /* 0x8000000000007812 */ /* 0x000fd600078ec0ff */
[----:B------:R-:W-:Y:S05]  /*0e90*/  @!P0 BRA `(.L_x_20) ;  /* 0x0000000000688947 */ /* 0x000fea0003800000 */
[-CC-:B------:R-:W-:Y:S01]  /*0ea0*/  FFMA.RZ R15, R23, R17.reuse, R24.reuse ;  /* 0x00000011170f7223 */ /* 0x180fe2000000c018 */
[----:B------:R-:W-:Y:S01]  /*0eb0*/  IADD3 R22, PT, PT, R3, 0x20, RZ ;  /* 0x0000002003167810 */ /* 0x000fe20007ffe0ff */
[CCC-:B------:R-:W-:Y:S01]  /*0ec0*/  FFMA.RP R16, R23.reuse, R17.reuse, R24.reuse ;  /* 0x0000001117107223 */ /* 0x1c0fe20000008018 */
[----:B------:R-:W-:Y:S01]  /*0ed0*/  FFMA.RM R17, R23, R17, R24 ;  /* 0x0000001117117223 */ /* 0x000fe20000004018 */
[----:B------:R-:W-:Y:S02]  /*0ee0*/  ISETP.NE.AND P2, PT, R3, RZ, PT ;  /* 0x000000ff0300720c */ /* 0x000fe40003f45270 */
[----:B------:R-:W-:Y:S02]  /*0ef0*/  LOP3.LUT R15, R15, 0x7fffff, RZ, 0xc0, !PT ;  /* 0x007fffff0f0f7812 */ /* 0x000fe400078ec0ff */
[----:B------:R-:W-:Y:S02]  /*0f00*/  ISETP.NE.AND P1, PT, R3, RZ, PT ;  /* 0x000000ff0300720c */ /* 0x000fe40003f25270 */
[----:B------:R-:W-:-:S02]  /*0f10*/  LOP3.LUT R15, R15, 0x800000, RZ, 0xfc, !PT ;  /* 0x008000000f0f7812 */ /* 0x000fc400078efcff */
[----:B------:R-:W-:Y:S02]  /*0f20*/  IADD3 R3, PT, PT, -R3, RZ, RZ ;  /* 0x000000ff03037210 */ /* 0x000fe40007ffe1ff */
[----:B------:R-:W-:Y:S02]  /*0f30*/  SHF.L.U32 R22, R15, R22, RZ ;  /* 0x000000160f167219 */ /* 0x000fe400000006ff */
[----:B------:R-:W-:Y:S02]  /*0f40*/  FSETP.NEU.FTZ.AND P0, PT, R16, R17, PT ;  /* 0x000000111000720b */ /* 0x000fe40003f1d000 */
[----:B------:R-:W-:Y:S02]  /*0f50*/  SEL R16, R3, RZ, P2 ;  /* 0x000000ff03107207 */ /* 0x000fe40001000000 */
[----:B------:R-:W-:Y:S02]  /*0f60*/  ISETP.NE.AND P1, PT, R22, RZ, P1 ;  /* 0x000000ff1600720c */ /* 0x000fe40000f25270 */
[----:B------:R-:W-:-:S02]  /*0f70*/  SHF.R.U32.HI R16, RZ, R16, R15 ;  /* 0x00000010ff107219 */ /* 0x000fc4000001160f */
[----:B------:R-:W-:Y:S02]  /*0f80*/  PLOP3.LUT P0, PT, P0, P1, PT, 0xf8, 0x8f ;  /* 0x00000000008f781c */ /* 0x000fe40000703f70 */
[----:B------:R-:W-:Y:S02]  /*0f90*/  SHF.R.U32.HI R22, RZ, 0x1, R16 ;  /* 0x00000001ff167819 */ /* 0x000fe40000011610 */
[----:B------:R-:W-:-:S04]  /*0fa0*/  SEL R3, RZ, 0x1, !P0 ;  /* 0x00000001ff037807 */ /* 0x000fc80004000000 */
[----:B------:R-:W-:-:S04]  /*0fb0*/  LOP3.LUT R3, R3, 0x1, R22, 0xf8, !PT ;  /* 0x0000000103037812 */ /* 0x000fc800078ef816 */
[----:B------:R-:W-:-:S04]  /*0fc0*/  LOP3.LUT R3, R3, R16, RZ, 0xc0, !PT ;  /* 0x0000001003037212 */ /* 0x000fc800078ec0ff */
[----:B------:R-:W-:-:S04]  /*0fd0*/  IADD3 R3, PT, PT, R22, R3, RZ ;  /* 0x0000000316037210 */ /* 0x000fc80007ffe0ff */
[----:B------:R-:W-:Y:S01]  /*0fe0*/  LOP3.LUT R0, R3, R0, RZ, 0xfc, !PT ;  /* 0x0000000003007212 */ /* 0x000fe200078efcff */
[----:B------:R-:W-:Y:S06]  /*0ff0*/  BRA `(.L_x_20) ;  /* 0x0000000000107947 */ /* 0x000fec0003800000 */
.L_x_19:
[----:B------:R-:W-:-:S04]  /*1000*/  LOP3.LUT R0, R0, 0x80000000, RZ, 0xc0, !PT ;  /* 0x8000000000007812 */ /* 0x000fc800078ec0ff */
[----:B------:R-:W-:Y:S01]  /*1010*/  LOP3.LUT R0, R0, 0x7f800000, RZ, 0xfc, !PT ;  /* 0x7f80000000007812 */ /* 0x000fe200078efcff */
[----:B------:R-:W-:Y:S06]  /*1020*/  BRA `(.L_x_20) ;  /* 0x0000000000047947 */ /* 0x000fec0003800000 */
.L_x_18:
[----:B------:R-:W-:-:S07]  /*1030*/  LEA R0, R15, R0, 0x17 ;  /* 0x000000000f007211 */ /* 0x000fce00078eb8ff */
.L_x_20:
[----:B------:R-:W-:Y:S05]  /*1040*/  BSYNC.RECONVERGENT B2 ;  /* 0x0000000000027941 */ /* 0x000fea0003800200 */
.L_x_17:
[----:B------:R-:W-:Y:S05]  /*1050*/  BRA `(.L_x_21) ;  /* 0x0000000000207947 */ /* 0x000fea0003800000 */
.L_x_16:
[----:B------:R-:W-:-:S04]  /*1060*/  LOP3.LUT R0, R22, 0x80000000, R23, 0x48, !PT ;  /* 0x8000000016007812 */ /* 0x000fc800078e4817 */
[----:B------:R-:W-:Y:S01]  /*1070*/  LOP3.LUT R0, R0, 0x7f800000, RZ, 0xfc, !PT ;  /* 0x7f80000000007812 */ /* 0x000fe200078efcff */
[----:B------:R-:W-:Y:S06]  /*1080*/  BRA `(.L_x_21) ;  /* 0x0000000000147947 */ /* 0x000fec0003800000 */
.L_x_15:
[----:B------:R-:W-:Y:S01]  /*1090*/  LOP3.LUT R0, R22, 0x80000000, R23, 0x48, !PT ;  /* 0x8000000016007812 */ /* 0x000fe200078e4817 */
[----:B------:R-:W-:Y:S06]  /*10a0*/  BRA `(.L_x_21) ;  /* 0x00000000000c7947 */ /* 0x000fec0003800000 */
.L_x_14:
[----:B------:R-:W0:Y:S01]  /*10b0*/  MUFU.RSQ R0, -QNAN ;  /* 0xffc0000000007908 */ /* 0x000e220000001400 */
[----:B------:R-:W-:Y:S05]  /*10c0*/  BRA `(.L_x_21) ;  /* 0x0000000000047947 */ /* 0x000fea0003800000 */
.L_x_13:
[----:B------:R-:W-:-:S07]  /*10d0*/  FADD.FTZ R0, R23, R0 ;  /* 0x0000000017007221 */ /* 0x000fce0000010000 */
.L_x_21:
[----:B------:R-:W-:Y:S05]  /*10e0*/  BSYNC.RECONVERGENT B1 ;  /* 0x0000000000017941 */ /* 0x000fea0003800200 */
.L_x_11:
[----:B------:R-:W-:-:S04]  /*10f0*/  HFMA2 R3, -RZ, RZ, 0, 0 ;  /* 0x00000000ff037431 */ /* 0x000fc800000001ff */
[----:B0-----:R-:W-:Y:S05]  /*1100*/  RET.REL.NODEC R2 `(_Z26intersections_z_kernel_alt4vec3fPK8triangleiPf) ;  /* 0xffffffec02bc7950 */ /* 0x001fea0003c3ffff */
.L_x_22:
        /* <DEDUP_REMOVED lines=15> */
.L_x_43:


//--------------------- .text._Z22intersections_z_kernel4vec3fPK8triangleiPf --------------------------
	.section	.text._Z22intersections_z_kernel4vec3fPK8triangleiPf,"ax",@progbits
	.align	128
        .global         _Z22intersections_z_kernel4vec3fPK8triangleiPf
        .type           _Z22intersections_z_kernel4vec3fPK8triangleiPf,@function
        .size           _Z22intersections_z_kernel4vec3fPK8triangleiPf,(.L_x_44 - _Z22intersections_z_kernel4vec3fPK8triangleiPf)
        .other          _Z22intersections_z_kernel4vec3fPK8triangleiPf,@"STO_CUDA_ENTRY STV_DEFAULT"
_Z22intersections_z_kernel4vec3fPK8triangleiPf:
.text._Z22intersections_z_kernel4vec3fPK8triangleiPf:
        /* <DEDUP_REMOVED lines=24> */
[----:B0-----:R-:W-:-:S05]  /*0180*/  MOV R2, 0x40c00000 ;  /* 0x40c0000000027802 */ /* 0x001fca0000000f00 */
[----:B------:R-:W-:-:S04]  /*0190*/  FFMA R2, R23, -R2, 1 ;  /* 0x3f80000017027423 */ /* 0x000fc80000000802 */
[----:B------:R-:W-:Y:S01]  /*01a0*/  FFMA R2, R2, R23, 0.16666667163372039795 ;  /* 0x3e2aaaab02027423 */ /* 0x000fe20000000017 */
        /* <DEDUP_REMOVED lines=8> */
[-C--:B------:R-:W-:Y:S01]  /*0230*/  FFMA R21, R0, R16.reuse, -R21 ;  /* 0x0000001000157223 */ /* 0x080fe20000000815 */
[----:B------:R-:W-:Y:S02]  /*0240*/  FADD R18, R11, -UR7 ;  /* 0x800000070b127e21 */ /* 0x000fe40008000000 */
[C---:B------:R-:W-:Y:S01]  /*0250*/  FFMA R20, R17.reuse, R19, -R20 ;  /* 0x0000001311147223 */ /* 0x040fe20000000814 */
[----:B------:R-:W-:Y:S01]  /*0260*/  FADD R19, R12, -UR6 ;  /* 0x800000060c137e21 */ /* 0x000fe20008000000 */
[----:B------:R-:W-:Y:S01]  /*0270*/  FMUL R0, R18, R21 ;  /* 0x0000001512007220 */ /* 0x000fe20000400000 */
[----:B------:R-:W-:Y:S01]  /*0280*/  FMUL R21, R17, R16 ;  /* 0x0000001011157220 */ /* 0x000fe20000400000 */
[----:B------:R-:W-:Y:S02]  /*0290*/  FADD R3, R13, -UR8 ;  /* 0x800000080d037e21 */ /* 0x000fe40008000000 */
[----:B------:R-:W-:Y:S01]  /*02a0*/  FFMA R0, R19, R20, R0 ;  /* 0x0000001413007223 */ /* 0x000fe20000000000 */
[----:B------:R-:W-:-:S04]  /*02b0*/  FFMA R20, R14, R15, -R21 ;  /* 0x0000000f0e147223 */ /* 0x000fc80000000815 */
[----:B------:R-:W-:-:S04]  /*02c0*/  FFMA R3, R3, R20, R0 ;  /* 0x0000001403037223 */ /* 0x000fc80000000000 */
[----:B------:R-:W0:Y:S01]  /*02d0*/  FCHK P0, R3, 6 ;  /* 0x40c0000003007902 */ /* 0x000e220000000000 */
[----:B------:R-:W-:-:S04]  /*02e0*/  FFMA R21, R3, R2, RZ ;  /* 0x0000000203157223 */ /* 0x000fc800000000ff */
[----:B------:R-:W-:-:S04]  /*02f0*/  FFMA R0, R21, -6, R3 ;  /* 0xc0c0000015007823 */ /* 0x000fc80000000003 */
[----:B------:R-:W-:Y:S01]  /*0300*/  FFMA R21, R2, R0, R21 ;  /* 0x0000000002157223 */ /* 0x000fe20000000015 */
[----:B0-----:R-:W-:Y:S06]  /*0310*/  @!P0 BRA `(.L_x_24) ;  /* 0x0000000000108947 */ /* 0x001fec0003800000 */
[----:B------:R-:W-:Y:S02]  /*0320*/  MOV R0, 0x40c00000 ;  /* 0x40c0000000007802 */ /* 0x000fe40000000f00 */
[----:B------:R-:W-:-:S07]  /*0330*/  MOV R2, 0x350 ;  /* 0x0000035000027802 */ /* 0x000fce0000000f00 */
[----:B------:R-:W-:Y:S05]  /*0340*/  CALL.REL.NOINC `($__internal_1_$__cuda_sm3x_div_rn_noftz_f32_slowpath) ;  /* 0x0000000400607944 */ /* 0x000fea0003c00000 */
[----:B------:R-:W-:-:S07]  /*0350*/  MOV R21, R0 ;  /* 0x0000000000157202 */ /* 0x000fce0000000f00 */
.L_x_24:
[----:B------:R-:W-:Y:S05]  /*0360*/  BSYNC.RECONVERGENT B0 ;  /* 0x0000000000007941 */ /* 0x000fea0003800200 */
.L_x_23:
        /* <DEDUP_REMOVED lines=10> */
[----:B------:R-:W-:Y:S01]  /*0410*/  FMUL R18, R18, R3 ;  /* 0x0000000312127220 */ /* 0x000fe20000400000 */
[----:B------:R-:W-:-:S03]  /*0420*/  MOV R3, 0x40c00000 ;  /* 0x40c0000000037802 */ /* 0x000fc60000000f00 */
[----:B------:R-:W-:Y:S02]  /*0430*/  FFMA R19, R19, R0, R18 ;  /* 0x0000000013137223 */ /* 0x000fe40000000012 */
[----:B------:R-:W-:Y:S02]  /*0440*/  FFMA R7, R2, -R3, 1 ;  /* 0x3f80000002077423 */ /* 0x000fe40000000803 */
[----:B------:R-:W-:Y:S02]  /*0450*/  FFMA R3, R20, R13, R19 ;  /* 0x0000000d14037223 */ /* 0x000fe40000000013 */
[----:B------:R-:W-:Y:S02]  /*0460*/  FFMA R0, R7, R2, 0.16666667163372039795 ;  /* 0x3e2aaaab07007423 */ /* 0x000fe40000000002 */
[----:B------:R-:W0:Y:S02]  /*0470*/  FCHK P0, R3, 6 ;  /* 0x40c0000003007902 */ /* 0x000e240000000000 */
[----:B------:R-:W-:-:S04]  /*0480*/  FFMA R2, R0, R3, RZ ;  /* 0x0000000300027223 */ /* 0x000fc800000000ff */
[----:B------:R-:W-:-:S04]  /*0490*/  FFMA R7, R2, -6, R3 ;  /* 0xc0c0000002077823 */ /* 0x000fc80000000003 */
[----:B------:R-:W-:Y:S01]  /*04a0*/  FFMA R0, R0, R7, R2 ;  /* 0x0000000700007223 */ /* 0x000fe20000000002 */
[----:B0-----:R-:W-:Y:S06]  /*04b0*/  @!P0 BRA `(.L_x_26) ;  /* 0x00000000000c8947 */ /* 0x001fec0003800000 */
[----:B------:R-:W-:Y:S02]  /*04c0*/  MOV R0, 0x40c00000 ;  /* 0x40c0000000007802 */ /* 0x000fe40000000f00 */
[----:B------:R-:W-:-:S07]  /*04d0*/  MOV R2, 0x4f0 ;  /* 0x000004f000027802 */ /* 0x000fce0000000f00 */
[----:B------:R-:W-:Y:S05]  /*04e0*/  CALL.REL.NOINC `($__internal_1_$__cuda_sm3x_div_rn_noftz_f32_slowpath) ;  /* 0x0000000000f87944 */ /* 0x000fea0003c00000 */
.L_x_26:
[----:B------:R-:W-:Y:S05]  /*04f0*/  BSYNC.RECONVERGENT B0 ;  /* 0x0000000000007941 */ /* 0x000fea0003800200 */
.L_x_25:
[----:B------:R-:W-:-:S05]  /*0500*/  FMUL R0, R0, R21 ;  /* 0x0000001500007220 */ /* 0x000fca0000400000 */
[----:B------:R-:W-:-:S13]  /*0510*/  FSETP.GTU.AND P0, PT, R0, RZ, PT ;  /* 0x000000ff0000720b */ /* 0x000fda0003f0c000 */
[----:B------:R-:W-:Y:S05]  /*0520*/  @P0 EXIT ;  /* 0x000000000000094d */ /* 0x000fea0003800000 */
[C---:B------:R-:W-:Y:S01]  /*0530*/  FADD R7, -R11.reuse, R10 ;  /* 0x0000000a0b077221 */ /* 0x040fe20000000100 */
[C---:B------:R-:W-:Y:S01]  /*0540*/  FADD R0, -R12.reuse, R9 ;  /* 0x000000090c007221 */ /* 0x040fe20000000100 */
[----:B------:R-:W-:Y:S01]  /*0550*/  FADD R6, -R12, R5 ;  /* 0x000000050c067221 */ /* 0x000fe20000000100 */
[----:B------:R-:W-:Y:S02]  /*0560*/  FADD R3, -R11, R8 ;  /* 0x000000080b037221 */ /* 0x000fe40000000100 */
[----:B------:R-:W-:-:S04]  /*0570*/  FMUL R5, R7, R0 ;  /* 0x0000000007057220 */ /* 0x000fc80000400000 */
[----:B------:R-:W-:-:S05]  /*0580*/  FFMA R8, R6, R3, -R5 ;  /* 0x0000000306087223 */ /* 0x000fca0000000805 */
[----:B------:R-:W-:-:S13]  /*0590*/  FSETP.NEU.AND P0, PT, R8, RZ, PT ;  /* 0x000000ff0800720b */ /* 0x000fda0003f0d000 */
[----:B------:R-:W-:Y:S05]  /*05a0*/  @!P0 EXIT ;  /* 0x000000000000894d */ /* 0x000fea0003800000 */
[----:B------:R-:W0:Y:S01]  /*05b0*/  LDCU.64 UR6, c[0x0][0x380] ;  /* 0x00007000ff0677ac */ /* 0x000e220008000a00 */
[----:B------:R-:W1:Y:S01]  /*05c0*/  MUFU.RCP R9, R8 ;  /* 0x0000000800097308 */ /* 0x000e620000001000 */
[----:B------:R-:W-:Y:S01]  /*05d0*/  FMUL R5, R11, R0 ;  /* 0x000000000b057220 */ /* 0x000fe20000400000 */
[----:B------:R-:W-:Y:S03]  /*05e0*/  BSSY.RECONVERGENT B0, `(.L_x_27) ;  /* 0x0000010000007945 */ /* 0x000fe60003800200 */
[----:B------:R-:W-:Y:S01]  /*05f0*/  FFMA R2, R12, R3, -R5 ;  /* 0x000000030c027223 */ /* 0x000fe20000000805 */
[----:B0-----:R-:W-:-:S04]  /*0600*/  FMUL R0, R0, UR7 ;  /* 0x0000000700007c20 */ /* 0x001fc80008400000 */
[----:B------:R-:W-:Y:S01]  /*0610*/  FFMA R3, R3, UR6, -R0 ;  /* 0x0000000603037c23 */ /* 0x000fe20008000800 */
[----:B-1----:R-:W-:-:S03]  /*0620*/  FFMA R0, -R8, R9, 1 ;  /* 0x3f80000008007423 */ /* 0x002fc60000000109 */
[----:B------:R-:W-:Y:S01]  /*0630*/  FADD R3, R3, -R2 ;  /* 0x8000000203037221 */ /* 0x000fe20000000000 */
[----:B------:R-:W-:-:S03]  /*0640*/  FFMA R0, R9, R0, R9 ;  /* 0x0000000009007223 */ /* 0x000fc60000000009 */
[----:B------:R-:W0:Y:S01]  /*0650*/  FCHK P0, R3, R8 ;  /* 0x0000000803007302 */ /* 0x000e220000000000 */
[----:B------:R-:W-:-:S04]  /*0660*/  FFMA R5, R3, R0, RZ ;  /* 0x0000000003057223 */ /* 0x000fc800000000ff */
[----:B------:R-:W-:-:S04]  /*0670*/  FFMA R2, -R8, R5, R3 ;  /* 0x0000000508027223 */ /* 0x000fc80000000103 */
[----:B------:R-:W-:Y:S01]  /*0680*/  FFMA R5, R0, R2, R5 ;  /* 0x0000000200057223 */ /* 0x000fe20000000005 */
[----:B0-----:R-:W-:Y:S06]  /*0690*/  @!P0 BRA `(.L_x_28) ;  /* 0x0000000000108947 */ /* 0x001fec0003800000 */
[----:B------:R-:W-:Y:S02]  /*06a0*/  MOV R0, R8 ;  /* 0x0000000800007202 */ /* 0x000fe40000000f00 */
[----:B------:R-:W-:-:S07]  /*06b0*/  MOV R2, 0x6d0 ;  /* 0x000006d000027802 */ /* 0x000fce0000000f00 */
[----:B------:R-:W-:Y:S05]  /*06c0*/  CALL.REL.NOINC `($__internal_1_$__cuda_sm3x_div_rn_noftz_f32_slowpath) ;  /* 0x0000000000807944 */ /* 0x000fea0003c00000 */
[----:B------:R-:W-:-:S07]  /*06d0*/  MOV R5, R0 ;  /* 0x0000000000057202 */ /* 0x000fce0000000f00 */
.L_x_28:
[----:B------:R-:W-:Y:S05]  /*06e0*/  BSYNC.RECONVERGENT B0 ;  /* 0x0000000000007941 */ /* 0x000fea0003800200 */
.L_x_27:
[----:B------:R-:W0:Y:S01]  /*06f0*/  LDCU.64 UR6, c[0x0][0x380] ;  /* 0x00007000ff0677ac */ /* 0x000e220008000a00 */
[----:B------:R-:W1:Y:S01]  /*0700*/  MUFU.RCP R3, R8 ;  /* 0x0000000800037308 */ /* 0x000e620000001000 */
[----:B------:R-:W-:Y:S01]  /*0710*/  FMUL R11, R11, R6 ;  /* 0x000000060b0b7220 */ /* 0x000fe20000400000 */
[----:B------:R-:W-:Y:S03]  /*0720*/  BSSY.RECONVERGENT B0, `(.L_x_29) ;  /* 0x0000010000007945 */ /* 0x000fe60003800200 */
[----:B------:R-:W-:Y:S01]  /*0730*/  FFMA R11, R12, R7, -R11 ;  /* 0x000000070c0b7223 */ /* 0x000fe2000000080b */
[----:B0-----:R-:W-:Y:S01]  /*0740*/  FMUL R6, R6, UR7 ;  /* 0x0000000706067c20 */ /* 0x001fe20008400000 */
[----:B-1----:R-:W-:-:S03]  /*0750*/  FFMA R0, -R8, R3, 1 ;  /* 0x3f80000008007423 */ /* 0x002fc60000000103 */
[----:B------:R-:W-:Y:S01]  /*0760*/  FFMA R6, R7, UR6, -R6 ;  /* 0x0000000607067c23 */ /* 0x000fe20008000806 */
[----:B------:R-:W-:-:S03]  /*0770*/  FFMA R0, R3, R0, R3 ;  /* 0x0000000003007223 */ /* 0x000fc60000000003 */
[----:B------:R-:W-:-:S04]  /*0780*/  FADD R11, R6, -R11 ;  /* 0x8000000b060b7221 */ /* 0x000fc80000000000 */
[----:B------:R-:W0:Y:S01]  /*0790*/  FCHK P0, -R11, R8 ;  /* 0x000000080b007302 */ /* 0x000e220000000100 */
[----:B------:R-:W-:-:S04]  /*07a0*/  FFMA R3, R0, -R11, RZ ;  /* 0x8000000b00037223 */ /* 0x000fc800000000ff */
[----:B------:R-:W-:-:S04]  /*07b0*/  FFMA R2, -R8, R3, -R11 ;  /* 0x0000000308027223 */ /* 0x000fc8000000090b */
[----:B------:R-:W-:Y:S01]  /*07c0*/  FFMA R0, R0, R2, R3 ;  /* 0x0000000200007223 */ /* 0x000fe20000000003 */
[----:B0-----:R-:W-:Y:S06]  /*07d0*/  @!P0 BRA `(.L_x_30) ;  /* 0x0000000000108947 */ /* 0x001fec0003800000 */
[----:B------:R-:W-:Y:S01]  /*07e0*/  FADD R3, -R11, -RZ ;  /* 0x800000ff0b037221 */ /* 0x000fe20000000100 */
[----:B------:R-:W-:Y:S02]  /*07f0*/  MOV R0, R8 ;  /* 0x0000000800007202 */ /* 0x000fe40000000f00 */
[----:B------:R-:W-:-:S07]  /*0800*/  MOV R2, 0x820 ;  /* 0x0000082000027802 */ /* 0x000fce0000000f00 */
[----:B------:R-:W-:Y:S05]  /*0810*/  CALL.REL.NOINC `($__internal_1_$__cuda_sm3x_div_rn_noftz_f32_slowpath) ;  /* 0x00000000002c7944 */ /* 0x000fea0003c00000 */
.L_x_30:
[----:B------:R-:W-:Y:S05]  /*0820*/  BSYNC.RECONVERGENT B0 ;  /* 0x0000000000007941 */ /* 0x000fea0003800200 */
.L_x_29:
[----:B------:R-:W-:-:S05]  /*0830*/  FADD R2, R0, R5 ;  /* 0x0000000500027221 */ /* 0x000fca0000000000 */
[----:B------:R-:W-:-:S04]  /*0840*/  FSETP.GEU.AND P0, PT, R2, 1, PT ;  /* 0x3f8000000200780b */ /* 0x000fc80003f0e000 */
[----:B------:R-:W-:-:S04]  /*0850*/  FSETP.GT.AND P0, PT, R0, RZ, !P0 ;  /* 0x000000ff0000720b */ /* 0x000fc80004704000 */
[----:B------:R-:W-:-:S13]  /*0860*/  FSETP.LEU.OR P0, PT, R5, RZ, !P0 ;  /* 0x000000ff0500720b */ /* 0x000fda000470b400 */
[----:B------:R-:W-:Y:S05]  /*0870*/  @P0 EXIT ;  /* 0x000000000000094d */ /* 0x000fea0003800000 */
[----:B------:R-:W0:Y:S01]  /*0880*/  LDC.64 R2, c[0x0][0x3a0] ;  /* 0x0000e800ff027b82 */ /* 0x000e220000000a00 */
[----:B------:R-:W-:Y:S02]  /*0890*/  HFMA2 R7, -RZ, RZ, 1.875, 0 ;  /* 0x3f800000ff077431 */ /* 0x000fe400000001ff */
[----:B0-----:R-:W-:-:S05]  /*08a0*/  IMAD.WIDE R4, R4, 0x4, R2 ;  /* 0x0000000404047825 */ /* 0x001fca00078e0202 */
[----:B------:R-:W-:Y:S01]  /*08b0*/  STG.E desc[UR4][R4.64], R7 ;  /* 0x0000000704007986 */ /* 0x000fe2000c101904 */
[----:B------:R-:W-:Y:S05]  /*08c0*/  EXIT ;  /* 0x000000000000794d */ /* 0x000fea0003800000 */
        .weak           $__internal_1_$__cuda_sm3x_div_rn_noftz_f32_slowpath
        .type           $__internal_1_$__cuda_sm3x_div_rn_noftz_f32_slowpath,@function
        .size           $__internal_1_$__cuda_sm3x_div_rn_noftz_f32_slowpath,(.L_x_44 - $__internal_1_$__cuda_sm3x_div_rn_noftz_f32_slowpath)
$__internal_1_$__cuda_sm3x_div_rn_noftz_f32_slowpath:
[----:B------:R-:W-:Y:S01]  /*08d0*/  SHF.R.U32.HI R22, RZ, 0x17, R0 ;  /* 0x00000017ff167819 */ /* 0x000fe20000011600 */
[----:B------:R-:W-:Y:S01]  /*08e0*/  BSSY.RECONVERGENT B1, `(.L_x_31) ;  /* 0x0000062000017945 */ /* 0x000fe20003800200 */
[----:B------:R-:W-:Y:S02]  /*08f0*/  SHF.R.U32.HI R24, RZ, 0x17, R3 ;  /* 0x00000017ff187819 */ /* 0x000fe40000011603 */
[----:B------:R-:W-:Y:S02]  /*0900*/  LOP3.LUT R22, R22, 0xff, RZ, 0xc0, !PT ;  /* 0x000000ff16167812 */ /* 0x000fe400078ec0ff */
[----:B------:R-:W-:Y:S02]  /*0910*/  LOP3.LUT R24, R24, 0xff, RZ, 0xc0, !PT ;  /* 0x000000ff18187812 */ /* 0x000fe400078ec0ff */
[----:B------:R-:W-:Y:S02]  /*0920*/  IADD3 R25, PT, PT, R22, -0x1, RZ ;  /* 0xffffffff16197810 */ /* 0x000fe40007ffe0ff */
[----:B------:R-:W-:-:S02]  /*0930*/  IADD3 R26, PT, PT, R24, -0x1, RZ ;  /* 0xffffffff181a7810 */ /* 0x000fc40007ffe0ff */
[----:B------:R-:W-:-:S04]  /*0940*/  ISETP.GT.U32.AND P0, PT, R25, 0xfd, PT ;  /* 0x000000fd1900780c */ /* 0x000fc80003f04070 */
[----:B------:R-:W-:-:S13]  /*0950*/  ISETP.GT.U32.OR P0, PT, R26, 0xfd, P0 ;  /* 0x000000fd1a00780c */ /* 0x000fda0000704470 */
[----:B------:R-:W-:Y:S01]  /*0960*/  @!P0 MOV R23, RZ ;  /* 0x000000ff00178202 */ /* 0x000fe20000000f00 */
[----:B------:R-:W-:Y:S06]  /*0970*/  @!P0 BRA `(.L_x_32) ;  /* 0x00000000005c8947 */ /* 0x000fec0003800000 */
[----:B------:R-:W-:Y:S02]  /*0980*/  FSETP.GTU.FTZ.AND P0, PT, |R3|, +INF , PT ;  /* 0x7f8000000300780b */ /* 0x000fe40003f1c200 */
        /* <DEDUP_REMOVED lines=16> */
[----:B------:R-:W-:-:S11]  /*0a90*/  ISETP.GE.AND P1, PT, R25, RZ, PT ;  /* 0x000000ff1900720c */ /* 0x000fd60003f26270 */
[----:B------:R-:W-:Y:S01]  /*0aa0*/  @P0 MOV R23, RZ ;  /* 0x000000ff00170202 */ /* 0x000fe20000000f00 */
[----:B------:R-:W-:Y:S01]  /*0ab0*/  @!P0 FFMA R3, R3, 1.84467440737095516160e+19, RZ ;  /* 0x5f80000003038823 */ /* 0x000fe200000000ff */
[----:B------:R-:W-:Y:S01]  /*0ac0*/  @!P0 MOV R23, 0xffffffc0 ;  /* 0xffffffc000178802 */ /* 0x000fe20000000f00 */
[----:B------:R-:W-:-:S03]  /*0ad0*/  @!P1 FFMA R0, R0, 1.84467440737095516160e+19, RZ ;  /* 0x5f80000000009823 */ /* 0x000fc600000000ff */
[----:B------:R-:W-:-:S07]  /*0ae0*/  @!P1 IADD3 R23, PT, PT, R23, 0x40, RZ ;  /* 0x0000004017179810 */ /* 0x000fce0007ffe0ff */
.L_x_32:
[----:B------:R-:W-:Y:S01]  /*0af0*/  LEA R25, R22, 0xc0800000, 0x17 ;  /* 0xc080000016197811 */ /* 0x000fe200078eb8ff */
[----:B------:R-:W-:Y:S01]  /*0b00*/  BSSY.RECONVERGENT B2, `(.L_x_37) ;  /* 0x0000036000027945 */ /* 0x000fe20003800200 */
[----:B------:R-:W-:Y:S02]  /*0b10*/  IADD3 R24, PT, PT, R24, -0x7f, RZ ;  /* 0xffffff8118187810 */ /* 0x000fe40007ffe0ff */
[----:B------:R-:W-:Y:S02]  /*0b20*/  IADD3 R28, PT, PT, -R25, R0, RZ ;  /* 0x00000000191c7210 */ /* 0x000fe40007ffe1ff */
[C---:B------:R-:W-:Y:S01]  /*0b30*/  IADD3 R22, PT, PT, R24.reuse, 0x7f, -R22 ;  /* 0x0000007f18167810 */ /* 0x040fe20007ffe816 */
[----:B------:R-:W-:Y:S01]  /*0b40*/  IMAD R0, R24, -0x800000, R3 ;  /* 0xff80000018007824 */ /* 0x000fe200078e0203 */
[----:B------:R-:W0:Y:S01]  /*0b50*/  MUFU.RCP R26, R28 ;  /* 0x0000001c001a7308 */ /* 0x000e220000001000 */
[----:B------:R-:W-:Y:S01]  /*0b60*/  FADD.FTZ R25, -R28, -RZ ;  /* 0x800000ff1c197221 */ /* 0x000fe20000010100 */
[----:B------:R-:W-:-:S03]  /*0b70*/  IADD3 R23, PT, PT, R22, R23, RZ ;  /* 0x0000001716177210 */ /* 0x000fc60007ffe0ff */
        /* <DEDUP_REMOVED lines=20> */
[CCC-:B------:R-:W-:Y:S01]  /*0cc0*/  FFMA.RZ R22, R27.reuse, R25.reuse, R26.reuse ;  /* 0x000000191b167223 */ /* 0x1c0fe2000000c01a */
[CCC-:B------:R-:W-:Y:S01]  /*0cd0*/  FFMA.RP R23, R27.reuse, R25.reuse, R26.reuse ;  /* 0x000000191b177223 */ /* 0x1c0fe2000000801a */
[----:B------:R-:W-:Y:S01]  /*0ce0*/  FFMA.RM R26, R27, R25, R26 ;  /* 0x000000191b1a7223 */ /* 0x000fe2000000401a */
[C---:B------:R-:W-:Y:S02]  /*0cf0*/  IADD3 R24, PT, PT, R3.reuse, 0x20, RZ ;  /* 0x0000002003187810 */ /* 0x040fe40007ffe0ff */
[----:B------:R-:W-:Y:S02]  /*0d00*/  LOP3.LUT R22, R22, 0x7fffff, RZ, 0xc0, !PT ;  /* 0x007fffff16167812 */ /* 0x000fe400078ec0ff */
[C---:B------:R-:W-:Y:S02]  /*0d10*/  ISETP.NE.AND P2, PT, R3.reuse, RZ, PT ;  /* 0x000000ff0300720c */ /* 0x040fe40003f45270 */
[----:B------:R-:W-:Y:S02]  /*0d20*/  LOP3.LUT R25, R22, 0x800000, RZ, 0xfc, !PT ;  /* 0x0080000016197812 */ /* 0x000fe400078efcff */
[----:B------:R-:W-:-:S02]  /*0d30*/  ISETP.NE.AND P1, PT, R3, RZ, PT ;  /* 0x000000ff0300720c */ /* 0x000fc40003f25270 */
        /* <DEDUP_REMOVED lines=14> */
.L_x_39:
[----:B------:R-:W-:-:S04]  /*0e20*/  LOP3.LUT R0, R0, 0x80000000, RZ, 0xc0, !PT ;  /* 0x8000000000007812 */ /* 0x000fc800078ec0ff */
[----:B------:R-:W-:Y:S01]  /*0e30*/  LOP3.LUT R0, R0, 0x7f800000, RZ, 0xfc, !PT ;  /* 0x7f80000000007812 */ /* 0x000fe200078efcff */
[----:B------:R-:W-:Y:S06]  /*0e40*/  BRA `(.L_x_40) ;  /* 0x0000000000047947 */ /* 0x000fec0003800000 */
.L_x_38:
[----:B------:R-:W-:-:S07]  /*0e50*/  LEA R0, R23, R0, 0x17 ;  /* 0x0000000017007211 */ /* 0x000fce00078eb8ff */
.L_x_40:
[----:B------:R-:W-:Y:S05]  /*0e60*/  BSYNC.RECONVERGENT B2 ;  /* 0x0000000000027941 */ /* 0x000fea0003800200 */
.L_x_37:
[----:B------:R-:W-:Y:S05]  /*0e70*/  BRA `(.L_x_41) ;  /* 0x0000000000207947 */ /* 0x000fea0003800000 */
.L_x_36:
[----:B------:R-:W-:-:S04]  /*0e80*/  LOP3.LUT R0, R0, 0x80000000, R3, 0x48, !PT ;  /* 0x8000000000007812 */ /* 0x000fc800078e4803 */
[----:B------:R-:W-:Y:S01]  /*0e90*/  LOP3.LUT R0, R0, 0x7f800000, RZ, 0xfc, !PT ;  /* 0x7f80000000007812 */ /* 0x000fe200078efcff */
[----:B------:R-:W-:Y:S06]  /*0ea0*/  BRA `(.L_x_41) ;  /* 0x0000000000147947 */ /* 0x000fec0003800000 */
.L_x_35:
[----:B------:R-:W-:Y:S01]  /*0eb0*/  LOP3.LUT R0, R0, 0x80000000, R3, 0x48, !PT ;  /* 0x8000000000007812 */ /* 0x000fe200078e4803 */
[----:B------:R-:W-:Y:S06]  /*0ec0*/  BRA `(.L_x_41) ;  /* 0x00000000000c7947 */ /* 0x000fec0003800000 */
.L_x_34:
[----:B------:R-:W0:Y:S01]  /*0ed0*/  MUFU.RSQ R0, -QNAN ;  /* 0xffc0000000007908 */ /* 0x000e220000001400 */
[----:B------:R-:W-:Y:S05]  /*0ee0*/  BRA `(.L_x_41) ;  /* 0x0000000000047947 */ /* 0x000fea0003800000 */
.L_x_33:
[----:B------:R-:W-:-:S07]  /*0ef0*/  FADD.FTZ R0, R3, R0 ;  /* 0x0000000003007221 */ /* 0x000fce0000010000 */
.L_x_41:
[----:B------:R-:W-:Y:S05]  /*0f00*/  BSYNC.RECONVERGENT B1 ;  /* 0x0000000000017941 */ /* 0x000fea0003800200 */
.L_x_31:
[----:B------:R-:W-:-:S04]  /*0f10*/  HFMA2 R3, -RZ, RZ, 0, 0 ;  /* 0x00000000ff037431 */ /* 0x000fc800000001ff */
[----:B0-----:R-:W-:Y:S05]  /*0f20*/  RET.REL.NODEC R2 `(_Z22intersections_z_kernel4vec3fPK8triangleiPf) ;  /* 0xfffffff002347950 */ /* 0x001fea0003c3ffff */
.L_x_42:
        /* <DEDUP_REMOVED lines=13> */
.L_x_44:


//--------------------- .nv.shared.reserved.0     --------------------------
	.section	.nv.shared.reserved.0,"aw",@nobits
	.weak		__nv_reservedSMEM_offset_0_alias
	.size		__nv_reservedSMEM_offset_0_alias, 0, 64
	.other		__nv_reservedSMEM_offset_0_alias,@"STO_CUDA_RESERVED_SHARED STV_DEFAULT"
__nv_reservedSMEM_offset_0_alias:
	.zero		0
	.zero		64


//--------------------- .nv.constant0._Z9addKernelPiPKiS1_ --------------------------
	.section	.nv.constant0._Z9addKernelPiPKiS1_,"a",@progbits
	.sectionflags	@""
	.align	4
.nv.constant0._Z9addKernelPiPKiS1_:
	.zero		920


//--------------------- .nv.constant0._Z26intersections_z_kernel_alt4vec3fPK8triangleiPf --------------------------
	.section	.nv.constant0._Z26intersections_z_kernel_alt4vec3fPK8triangleiPf,"a",@progbits
	.sectionflags	@""
	.align	4
.nv.constant0._Z26intersections_z_kernel_alt4vec3fPK8triangleiPf:
	.zero		936


//--------------------- .nv.constant0._Z22intersections_z_kernel4vec3fPK8triangleiPf --------------------------
	.section	.nv.constant0._Z22intersections_z_kernel4vec3fPK8triangleiPf,"a",@progbits
	.sectionflags	@""
	.align	4
.nv.constant0._Z22intersections_z_kernel4vec3fPK8triangleiPf:
	.zero		936


//--------------------- SYMBOLS --------------------------

	.type		.nv.reservedSmem.offset0,@object
	.size		.nv.reservedSmem.offset0,0x4
